//
// Generated by NVIDIA NVVM Compiler
//
// Compiler Build ID: CL-36424714
// Cuda compilation tools, release 13.0, V13.0.88
// Based on NVVM 20.0.0
//

.version 9.0
.target sm_100
.address_size 64

	// .globl	_Z5solvePi
// _ZZ5solvePiE6rowHas has been demoted
// _ZZ5solvePiE6colHas has been demoted
// _ZZ5solvePiE6boxHas has been demoted
// _ZZ5solvePiE7changed has been demoted
// _ZZ5solvePiE8rowCount has been demoted
// _ZZ5solvePiE8colCount has been demoted
// _ZZ5solvePiE8boxCount has been demoted
// _ZZ5solvePiE6sudoku has been demoted

.visible .entry _Z5solvePi(
	.param .u64 .ptr .align 1 _Z5solvePi_param_0
)
{
	.local .align 1 .b8 	__local_depot0[25];
	.reg .b64 	%SP;
	.reg .b64 	%SPL;
	.reg .pred 	%p<139>;
	.reg .b16 	%rs<345>;
	.reg .b32 	%r<696>;
	.reg .b64 	%rd<59>;
	// demoted variable
	.shared .align 1 .b8 _ZZ5solvePiE6rowHas[625];
	// demoted variable
	.shared .align 1 .b8 _ZZ5solvePiE6colHas[625];
	// demoted variable
	.shared .align 1 .b8 _ZZ5solvePiE6boxHas[625];
	// demoted variable
	.shared .align 1 .u8 _ZZ5solvePiE7changed;
	// demoted variable
	.shared .align 4 .b8 _ZZ5solvePiE8rowCount[2500];
	// demoted variable
	.shared .align 4 .b8 _ZZ5solvePiE8colCount[2500];
	// demoted variable
	.shared .align 4 .b8 _ZZ5solvePiE8boxCount[2500];
	// demoted variable
	.shared .align 4 .b8 _ZZ5solvePiE6sudoku[2500];
	mov.u64 	%SPL, __local_depot0;
	ld.param.u64 	%rd27, [_Z5solvePi_param_0];
	cvta.to.global.u64 	%rd1, %rd27;
	add.u64 	%rd29, %SPL, 0;
	mov.u32 	%r1, %tid.x;
	mov.u32 	%r2, %tid.y;
	cvt.u16.u32 	%rs1, %r1;
	mul.hi.u16 	%rs2, %rs1, 13108;
	cvt.u32.u16 	%r140, %rs2;
	cvt.u16.u32 	%rs3, %r2;
	mul.hi.u16 	%rs4, %rs3, 13108;
	mul.lo.s16 	%rs5, %rs4, 5;
	sub.s16 	%rs6, %rs3, %rs5;
	cvt.u32.u16 	%r141, %rs6;
	sub.s32 	%r142, %r2, %r141;
	add.s32 	%r143, %r142, %r140;
	mul.lo.s32 	%r144, %r2, 25;
	add.s32 	%r145, %r144, %r1;
	add.s32 	%r3, %r145, 625;
	mul.wide.u32 	%rd30, %r145, 4;
	add.s64 	%rd31, %rd1, %rd30;
	ld.global.u32 	%r146, [%rd31];
	add.s32 	%r147, %r146, -1;
	shl.b32 	%r148, %r145, 2;
	mov.u32 	%r149, _ZZ5solvePiE6sudoku;
	add.s32 	%r4, %r149, %r148;
	st.shared.u32 	[%r4], %r147;
	mul.lo.s16 	%rs7, %rs2, 5;
	sub.s16 	%rs8, %rs1, %rs7;
	mul.lo.s16 	%rs9, %rs8, 5;
	cvt.u32.u16 	%r150, %rs9;
	add.s32 	%r151, %r2, %r150;
	cvt.u16.u32 	%rs10, %r143;
	mul.hi.u16 	%rs11, %rs10, 13108;
	mul.lo.s16 	%rs12, %rs11, 5;
	sub.s16 	%rs13, %rs10, %rs12;
	cvt.u32.u16 	%r152, %rs13;
	add.s32 	%r153, %r151, %r152;
	mov.b16 	%rs14, 1;
	st.local.u8 	[%rd29], %rs14;
	st.local.u8 	[%rd29+1], %rs14;
	st.local.u8 	[%rd29+2], %rs14;
	st.local.u8 	[%rd29+3], %rs14;
	st.local.u8 	[%rd29+4], %rs14;
	st.local.u8 	[%rd29+5], %rs14;
	st.local.u8 	[%rd29+6], %rs14;
	st.local.u8 	[%rd29+7], %rs14;
	st.local.u8 	[%rd29+8], %rs14;
	st.local.u8 	[%rd29+9], %rs14;
	st.local.u8 	[%rd29+10], %rs14;
	st.local.u8 	[%rd29+11], %rs14;
	st.local.u8 	[%rd29+12], %rs14;
	st.local.u8 	[%rd29+13], %rs14;
	st.local.u8 	[%rd29+14], %rs14;
	st.local.u8 	[%rd29+15], %rs14;
	st.local.u8 	[%rd29+16], %rs14;
	st.local.u8 	[%rd29+17], %rs14;
	st.local.u8 	[%rd29+18], %rs14;
	st.local.u8 	[%rd29+19], %rs14;
	st.local.u8 	[%rd29+20], %rs14;
	st.local.u8 	[%rd29+21], %rs14;
	st.local.u8 	[%rd29+22], %rs14;
	st.local.u8 	[%rd29+23], %rs14;
	st.local.u8 	[%rd29+24], %rs14;
	mov.u32 	%r154, _ZZ5solvePiE6rowHas;
	add.s32 	%r155, %r145, %r154;
	mov.b16 	%rs15, 0;
	st.shared.u8 	[%r155], %rs15;
	mov.u32 	%r156, _ZZ5solvePiE6colHas;
	add.s32 	%r5, %r156, %r144;
	add.s32 	%r157, %r5, %r1;
	st.shared.u8 	[%r157], %rs15;
	mov.u32 	%r158, _ZZ5solvePiE6boxHas;
	add.s32 	%r159, %r145, %r158;
	st.shared.u8 	[%r159], %rs15;
	bar.sync 	0;
	mad.lo.s32 	%r6, %r1, 25, %r154;
	mad.lo.s32 	%r7, %r143, 25, %r158;
	mov.u32 	%r160, _ZZ5solvePiE8boxCount;
	mad.lo.s32 	%r161, %r143, 100, %r160;
	cvt.u16.u32 	%rs16, %r153;
	mul.hi.u16 	%rs17, %rs16, 2622;
	mul.lo.s16 	%rs18, %rs17, 25;
	sub.s16 	%rs19, %rs16, %rs18;
	cvt.u32.u16 	%r8, %rs19;
	cvt.u64.u16 	%rd32, %rs19;
	add.s64 	%rd2, %rd29, %rd32;
	mul.wide.u16 	%r162, %rs19, 4;
	add.s32 	%r9, %r161, %r162;
	add.s16 	%rs20, %rs16, 1;
	mul.hi.u16 	%rs21, %rs20, 18351;
	sub.s16 	%rs22, %rs20, %rs21;
	shr.u16 	%rs23, %rs22, 1;
	add.s16 	%rs24, %rs23, %rs21;
	shr.u16 	%rs25, %rs24, 4;
	mul.lo.s16 	%rs26, %rs25, 25;
	sub.s16 	%rs27, %rs20, %rs26;
	cvt.u32.u16 	%r10, %rs27;
	cvt.u64.u16 	%rd33, %rs27;
	add.s64 	%rd3, %rd29, %rd33;
	mul.wide.u16 	%r163, %rs27, 4;
	add.s32 	%r11, %r161, %r163;
	add.s16 	%rs28, %rs16, 2;
	mul.hi.u16 	%rs29, %rs28, 18351;
	sub.s16 	%rs30, %rs28, %rs29;
	shr.u16 	%rs31, %rs30, 1;
	add.s16 	%rs32, %rs31, %rs29;
	shr.u16 	%rs33, %rs32, 4;
	mul.lo.s16 	%rs34, %rs33, 25;
	sub.s16 	%rs35, %rs28, %rs34;
	cvt.u32.u16 	%r12, %rs35;
	cvt.u64.u16 	%rd34, %rs35;
	add.s64 	%rd4, %rd29, %rd34;
	mul.wide.u16 	%r164, %rs35, 4;
	add.s32 	%r13, %r161, %r164;
	add.s16 	%rs36, %rs16, 3;
	mul.hi.u16 	%rs37, %rs36, 18351;
	sub.s16 	%rs38, %rs36, %rs37;
	shr.u16 	%rs39, %rs38, 1;
	add.s16 	%rs40, %rs39, %rs37;
	shr.u16 	%rs41, %rs40, 4;
	mul.lo.s16 	%rs42, %rs41, 25;
	sub.s16 	%rs43, %rs36, %rs42;
	cvt.u32.u16 	%r14, %rs43;
	cvt.u64.u16 	%rd35, %rs43;
	add.s64 	%rd5, %rd29, %rd35;
	mul.wide.u16 	%r165, %rs43, 4;
	add.s32 	%r15, %r161, %r165;
	add.s16 	%rs44, %rs16, 4;
	mul.hi.u16 	%rs45, %rs44, 18351;
	sub.s16 	%rs46, %rs44, %rs45;
	shr.u16 	%rs47, %rs46, 1;
	add.s16 	%rs48, %rs47, %rs45;
	shr.u16 	%rs49, %rs48, 4;
	mul.lo.s16 	%rs50, %rs49, 25;
	sub.s16 	%rs51, %rs44, %rs50;
	cvt.u32.u16 	%r16, %rs51;
	cvt.u64.u16 	%rd36, %rs51;
	add.s64 	%rd6, %rd29, %rd36;
	mul.wide.u16 	%r166, %rs51, 4;
	add.s32 	%r17, %r161, %r166;
	add.s16 	%rs52, %rs16, 5;
	mul.hi.u16 	%rs53, %rs52, 18351;
	sub.s16 	%rs54, %rs52, %rs53;
	shr.u16 	%rs55, %rs54, 1;
	add.s16 	%rs56, %rs55, %rs53;
	shr.u16 	%rs57, %rs56, 4;
	mul.lo.s16 	%rs58, %rs57, 25;
	sub.s16 	%rs59, %rs52, %rs58;
	cvt.u32.u16 	%r18, %rs59;
	cvt.u64.u16 	%rd37, %rs59;
	add.s64 	%rd7, %rd29, %rd37;
	mul.wide.u16 	%r167, %rs59, 4;
	add.s32 	%r19, %r161, %r167;
	add.s16 	%rs60, %rs16, 6;
	mul.hi.u16 	%rs61, %rs60, 18351;
	sub.s16 	%rs62, %rs60, %rs61;
	shr.u16 	%rs63, %rs62, 1;
	add.s16 	%rs64, %rs63, %rs61;
	shr.u16 	%rs65, %rs64, 4;
	mul.lo.s16 	%rs66, %rs65, 25;
	sub.s16 	%rs67, %rs60, %rs66;
	cvt.u32.u16 	%r20, %rs67;
	cvt.u64.u16 	%rd38, %rs67;
	add.s64 	%rd8, %rd29, %rd38;
	mul.wide.u16 	%r168, %rs67, 4;
	add.s32 	%r21, %r161, %r168;
	add.s16 	%rs68, %rs16, 7;
	mul.hi.u16 	%rs69, %rs68, 18351;
	sub.s16 	%rs70, %rs68, %rs69;
	shr.u16 	%rs71, %rs70, 1;
	add.s16 	%rs72, %rs71, %rs69;
	shr.u16 	%rs73, %rs72, 4;
	mul.lo.s16 	%rs74, %rs73, 25;
	sub.s16 	%rs75, %rs68, %rs74;
	cvt.u32.u16 	%r22, %rs75;
	cvt.u64.u16 	%rd39, %rs75;
	add.s64 	%rd9, %rd29, %rd39;
	mul.wide.u16 	%r169, %rs75, 4;
	add.s32 	%r23, %r161, %r169;
	add.s16 	%rs76, %rs16, 8;
	mul.hi.u16 	%rs77, %rs76, 18351;
	sub.s16 	%rs78, %rs76, %rs77;
	shr.u16 	%rs79, %rs78, 1;
	add.s16 	%rs80, %rs79, %rs77;
	shr.u16 	%rs81, %rs80, 4;
	mul.lo.s16 	%rs82, %rs81, 25;
	sub.s16 	%rs83, %rs76, %rs82;
	cvt.u32.u16 	%r24, %rs83;
	cvt.u64.u16 	%rd40, %rs83;
	add.s64 	%rd10, %rd29, %rd40;
	mul.wide.u16 	%r170, %rs83, 4;
	add.s32 	%r25, %r161, %r170;
	add.s16 	%rs84, %rs16, 9;
	mul.hi.u16 	%rs85, %rs84, 18351;
	sub.s16 	%rs86, %rs84, %rs85;
	shr.u16 	%rs87, %rs86, 1;
	add.s16 	%rs88, %rs87, %rs85;
	shr.u16 	%rs89, %rs88, 4;
	mul.lo.s16 	%rs90, %rs89, 25;
	sub.s16 	%rs91, %rs84, %rs90;
	cvt.u32.u16 	%r26, %rs91;
	cvt.u64.u16 	%rd41, %rs91;
	add.s64 	%rd11, %rd29, %rd41;
	mul.wide.u16 	%r171, %rs91, 4;
	add.s32 	%r27, %r161, %r171;
	add.s16 	%rs92, %rs16, 10;
	mul.hi.u16 	%rs93, %rs92, 18351;
	sub.s16 	%rs94, %rs92, %rs93;
	shr.u16 	%rs95, %rs94, 1;
	add.s16 	%rs96, %rs95, %rs93;
	shr.u16 	%rs97, %rs96, 4;
	mul.lo.s16 	%rs98, %rs97, 25;
	sub.s16 	%rs99, %rs92, %rs98;
	cvt.u32.u16 	%r28, %rs99;
	cvt.u64.u16 	%rd42, %rs99;
	add.s64 	%rd12, %rd29, %rd42;
	mul.wide.u16 	%r172, %rs99, 4;
	add.s32 	%r29, %r161, %r172;
	add.s16 	%rs100, %rs16, 11;
	mul.hi.u16 	%rs101, %rs100, 18351;
	sub.s16 	%rs102, %rs100, %rs101;
	shr.u16 	%rs103, %rs102, 1;
	add.s16 	%rs104, %rs103, %rs101;
	shr.u16 	%rs105, %rs104, 4;
	mul.lo.s16 	%rs106, %rs105, 25;
	sub.s16 	%rs107, %rs100, %rs106;
	cvt.u32.u16 	%r30, %rs107;
	cvt.u64.u16 	%rd43, %rs107;
	add.s64 	%rd13, %rd29, %rd43;
	mul.wide.u16 	%r173, %rs107, 4;
	add.s32 	%r31, %r161, %r173;
	add.s16 	%rs108, %rs16, 12;
	mul.hi.u16 	%rs109, %rs108, 18351;
	sub.s16 	%rs110, %rs108, %rs109;
	shr.u16 	%rs111, %rs110, 1;
	add.s16 	%rs112, %rs111, %rs109;
	shr.u16 	%rs113, %rs112, 4;
	mul.lo.s16 	%rs114, %rs113, 25;
	sub.s16 	%rs115, %rs108, %rs114;
	cvt.u32.u16 	%r32, %rs115;
	cvt.u64.u16 	%rd44, %rs115;
	add.s64 	%rd14, %rd29, %rd44;
	mul.wide.u16 	%r174, %rs115, 4;
	add.s32 	%r33, %r161, %r174;
	add.s16 	%rs116, %rs16, 13;
	mul.hi.u16 	%rs117, %rs116, 18351;
	sub.s16 	%rs118, %rs116, %rs117;
	shr.u16 	%rs119, %rs118, 1;
	add.s16 	%rs120, %rs119, %rs117;
	shr.u16 	%rs121, %rs120, 4;
	mul.lo.s16 	%rs122, %rs121, 25;
	sub.s16 	%rs123, %rs116, %rs122;
	cvt.u32.u16 	%r34, %rs123;
	cvt.u64.u16 	%rd45, %rs123;
	add.s64 	%rd15, %rd29, %rd45;
	mul.wide.u16 	%r175, %rs123, 4;
	add.s32 	%r35, %r161, %r175;
	add.s16 	%rs124, %rs16, 14;
	mul.hi.u16 	%rs125, %rs124, 18351;
	sub.s16 	%rs126, %rs124, %rs125;
	shr.u16 	%rs127, %rs126, 1;
	add.s16 	%rs128, %rs127, %rs125;
	shr.u16 	%rs129, %rs128, 4;
	mul.lo.s16 	%rs130, %rs129, 25;
	sub.s16 	%rs131, %rs124, %rs130;
	cvt.u32.u16 	%r36, %rs131;
	cvt.u64.u16 	%rd46, %rs131;
	add.s64 	%rd16, %rd29, %rd46;
	mul.wide.u16 	%r176, %rs131, 4;
	add.s32 	%r37, %r161, %r176;
	add.s16 	%rs132, %rs16, 15;
	mul.hi.u16 	%rs133, %rs132, 18351;
	sub.s16 	%rs134, %rs132, %rs133;
	shr.u16 	%rs135, %rs134, 1;
	add.s16 	%rs136, %rs135, %rs133;
	shr.u16 	%rs137, %rs136, 4;
	mul.lo.s16 	%rs138, %rs137, 25;
	sub.s16 	%rs139, %rs132, %rs138;
	cvt.u32.u16 	%r38, %rs139;
	cvt.u64.u16 	%rd47, %rs139;
	add.s64 	%rd17, %rd29, %rd47;
	mul.wide.u16 	%r177, %rs139, 4;
	add.s32 	%r39, %r161, %r177;
	add.s16 	%rs140, %rs16, 16;
	mul.hi.u16 	%rs141, %rs140, 18351;
	sub.s16 	%rs142, %rs140, %rs141;
	shr.u16 	%rs143, %rs142, 1;
	add.s16 	%rs144, %rs143, %rs141;
	shr.u16 	%rs145, %rs144, 4;
	mul.lo.s16 	%rs146, %rs145, 25;
	sub.s16 	%rs147, %rs140, %rs146;
	cvt.u32.u16 	%r40, %rs147;
	cvt.u64.u16 	%rd48, %rs147;
	add.s64 	%rd18, %rd29, %rd48;
	mul.wide.u16 	%r178, %rs147, 4;
	add.s32 	%r41, %r161, %r178;
	add.s16 	%rs148, %rs16, 17;
	mul.hi.u16 	%rs149, %rs148, 18351;
	sub.s16 	%rs150, %rs148, %rs149;
	shr.u16 	%rs151, %rs150, 1;
	add.s16 	%rs152, %rs151, %rs149;
	shr.u16 	%rs153, %rs152, 4;
	mul.lo.s16 	%rs154, %rs153, 25;
	sub.s16 	%rs155, %rs148, %rs154;
	cvt.u32.u16 	%r42, %rs155;
	cvt.u64.u16 	%rd49, %rs155;
	add.s64 	%rd19, %rd29, %rd49;
	mul.wide.u16 	%r179, %rs155, 4;
	add.s32 	%r43, %r161, %r179;
	add.s16 	%rs156, %rs16, 18;
	mul.hi.u16 	%rs157, %rs156, 18351;
	sub.s16 	%rs158, %rs156, %rs157;
	shr.u16 	%rs159, %rs158, 1;
	add.s16 	%rs160, %rs159, %rs157;
	shr.u16 	%rs161, %rs160, 4;
	mul.lo.s16 	%rs162, %rs161, 25;
	sub.s16 	%rs163, %rs156, %rs162;
	cvt.u32.u16 	%r44, %rs163;
	cvt.u64.u16 	%rd50, %rs163;
	add.s64 	%rd20, %rd29, %rd50;
	mul.wide.u16 	%r180, %rs163, 4;
	add.s32 	%r45, %r161, %r180;
	add.s16 	%rs164, %rs16, 19;
	mul.hi.u16 	%rs165, %rs164, 18351;
	sub.s16 	%rs166, %rs164, %rs165;
	shr.u16 	%rs167, %rs166, 1;
	add.s16 	%rs168, %rs167, %rs165;
	shr.u16 	%rs169, %rs168, 4;
	mul.lo.s16 	%rs170, %rs169, 25;
	sub.s16 	%rs171, %rs164, %rs170;
	cvt.u32.u16 	%r46, %rs171;
	cvt.u64.u16 	%rd51, %rs171;
	add.s64 	%rd21, %rd29, %rd51;
	mul.wide.u16 	%r181, %rs171, 4;
	add.s32 	%r47, %r161, %r181;
	add.s16 	%rs172, %rs16, 20;
	mul.hi.u16 	%rs173, %rs172, 18351;
	sub.s16 	%rs174, %rs172, %rs173;
	shr.u16 	%rs175, %rs174, 1;
	add.s16 	%rs176, %rs175, %rs173;
	shr.u16 	%rs177, %rs176, 4;
	mul.lo.s16 	%rs178, %rs177, 25;
	sub.s16 	%rs179, %rs172, %rs178;
	cvt.u32.u16 	%r48, %rs179;
	cvt.u64.u16 	%rd52, %rs179;
	add.s64 	%rd22, %rd29, %rd52;
	mul.wide.u16 	%r182, %rs179, 4;
	add.s32 	%r49, %r161, %r182;
	add.s16 	%rs180, %rs16, 21;
	mul.hi.u16 	%rs181, %rs180, 18351;
	sub.s16 	%rs182, %rs180, %rs181;
	shr.u16 	%rs183, %rs182, 1;
	add.s16 	%rs184, %rs183, %rs181;
	shr.u16 	%rs185, %rs184, 4;
	mul.lo.s16 	%rs186, %rs185, 25;
	sub.s16 	%rs187, %rs180, %rs186;
	cvt.u32.u16 	%r50, %rs187;
	cvt.u64.u16 	%rd53, %rs187;
	add.s64 	%rd23, %rd29, %rd53;
	mul.wide.u16 	%r183, %rs187, 4;
	add.s32 	%r51, %r161, %r183;
	add.s16 	%rs188, %rs16, 22;
	mul.hi.u16 	%rs189, %rs188, 18351;
	sub.s16 	%rs190, %rs188, %rs189;
	shr.u16 	%rs191, %rs190, 1;
	add.s16 	%rs192, %rs191, %rs189;
	shr.u16 	%rs193, %rs192, 4;
	mul.lo.s16 	%rs194, %rs193, 25;
	sub.s16 	%rs195, %rs188, %rs194;
	cvt.u32.u16 	%r52, %rs195;
	cvt.u64.u16 	%rd54, %rs195;
	add.s64 	%rd24, %rd29, %rd54;
	mul.wide.u16 	%r184, %rs195, 4;
	add.s32 	%r53, %r161, %r184;
	add.s16 	%rs196, %rs16, 23;
	mul.hi.u16 	%rs197, %rs196, 18351;
	sub.s16 	%rs198, %rs196, %rs197;
	shr.u16 	%rs199, %rs198, 1;
	add.s16 	%rs200, %rs199, %rs197;
	shr.u16 	%rs201, %rs200, 4;
	mul.lo.s16 	%rs202, %rs201, 25;
	sub.s16 	%rs203, %rs196, %rs202;
	cvt.u32.u16 	%r54, %rs203;
	cvt.u64.u16 	%rd55, %rs203;
	add.s64 	%rd25, %rd29, %rd55;
	mul.wide.u16 	%r185, %rs203, 4;
	add.s32 	%r55, %r161, %r185;
	add.s16 	%rs204, %rs16, 24;
	mul.hi.u16 	%rs205, %rs204, 18351;
	sub.s16 	%rs206, %rs204, %rs205;
	shr.u16 	%rs207, %rs206, 1;
	add.s16 	%rs208, %rs207, %rs205;
	shr.u16 	%rs209, %rs208, 4;
	mul.lo.s16 	%rs210, %rs209, 25;
	sub.s16 	%rs211, %rs204, %rs210;
	cvt.u32.u16 	%r56, %rs211;
	cvt.u64.u16 	%rd56, %rs211;
	add.s64 	%rd26, %rd29, %rd56;
	mul.wide.u16 	%r186, %rs211, 4;
	add.s32 	%r57, %r161, %r186;
	mov.b32 	%r645, 0;
$L__BB0_1:
	mul.lo.s32 	%r187, %r2, 100;
	mov.u32 	%r188, _ZZ5solvePiE8rowCount;
	add.s32 	%r189, %r188, %r187;
	shl.b32 	%r190, %r1, 2;
	add.s32 	%r191, %r189, %r190;
	mov.b32 	%r192, 0;
	st.shared.u32 	[%r191], %r192;
	mov.u32 	%r193, _ZZ5solvePiE8colCount;
	add.s32 	%r194, %r193, %r187;
	add.s32 	%r195, %r194, %r190;
	st.shared.u32 	[%r195], %r192;
	mov.u32 	%r196, _ZZ5solvePiE8boxCount;
	add.s32 	%r197, %r196, %r187;
	add.s32 	%r198, %r197, %r190;
	st.shared.u32 	[%r198], %r192;
	ld.shared.u32 	%r59, [%r4];
	setp.eq.s32 	%p1, %r59, -1;
	@%p1 bra 	$L__BB0_3;
	add.s32 	%r199, %r6, %r59;
	mov.b16 	%rs212, 1;
	st.shared.u8 	[%r199], %rs212;
	add.s32 	%r200, %r5, %r59;
	st.shared.u8 	[%r200], %rs212;
	add.s32 	%r201, %r7, %r59;
	st.shared.u8 	[%r201], %rs212;
$L__BB0_3:
	setp.ne.s32 	%p2, %r59, -1;
	bar.sync 	0;
	mov.b16 	%rs213, 0;
	st.shared.u8 	[_ZZ5solvePiE7changed], %rs213;
	mov.b32 	%r646, 0;
	mov.u32 	%r649, %r646;
	@%p2 bra 	$L__BB0_10;
	ld.local.u8 	%rs214, [%rd2];
	setp.eq.s16 	%p3, %rs214, 0;
	@%p3 bra 	$L__BB0_10;
	add.s32 	%r204, %r6, %r8;
	ld.shared.u8 	%rs215, [%r204];
	setp.ne.s16 	%p4, %rs215, 0;
	@%p4 bra 	$L__BB0_8;
	add.s32 	%r205, %r7, %r8;
	ld.shared.u8 	%rs216, [%r205];
	setp.ne.s16 	%p5, %rs216, 0;
	@%p5 bra 	$L__BB0_8;
	add.s32 	%r206, %r5, %r8;
	ld.shared.u8 	%rs217, [%r206];
	setp.eq.s16 	%p6, %rs217, 0;
	@%p6 bra 	$L__BB0_9;
$L__BB0_8:
	mov.b16 	%rs218, 0;
	st.local.u8 	[%rd2], %rs218;
	mov.u32 	%r649, %r646;
	bra.uni 	$L__BB0_10;
$L__BB0_9:
	mov.u32 	%r209, _ZZ5solvePiE8rowCount;
	mad.lo.s32 	%r210, %r1, 100, %r209;
	shl.b32 	%r211, %r8, 2;
	add.s32 	%r212, %r210, %r211;
	ld.shared.u32 	%r213, [%r212];
	add.s32 	%r214, %r213, %r3;
	st.shared.u32 	[%r212], %r214;
	mov.u32 	%r215, _ZZ5solvePiE8colCount;
	mad.lo.s32 	%r216, %r2, 100, %r215;
	add.s32 	%r217, %r216, %r211;
	ld.shared.u32 	%r218, [%r217];
	add.s32 	%r219, %r218, %r3;
	st.shared.u32 	[%r217], %r219;
	ld.shared.u32 	%r220, [%r9];
	add.s32 	%r221, %r220, %r3;
	st.shared.u32 	[%r9], %r221;
	mov.b32 	%r646, 1;
	mov.u32 	%r649, %r8;
$L__BB0_10:
	bar.sync 	0;
	@%p2 bra 	$L__BB0_17;
	ld.local.u8 	%rs219, [%rd3];
	setp.eq.s16 	%p8, %rs219, 0;
	@%p8 bra 	$L__BB0_17;
	add.s32 	%r222, %r6, %r10;
	ld.shared.u8 	%rs220, [%r222];
	setp.ne.s16 	%p9, %rs220, 0;
	@%p9 bra 	$L__BB0_15;
	add.s32 	%r223, %r7, %r10;
	ld.shared.u8 	%rs221, [%r223];
	setp.ne.s16 	%p10, %rs221, 0;
	@%p10 bra 	$L__BB0_15;
	add.s32 	%r224, %r5, %r10;
	ld.shared.u8 	%rs222, [%r224];
	setp.eq.s16 	%p11, %rs222, 0;
	@%p11 bra 	$L__BB0_16;
$L__BB0_15:
	mov.b16 	%rs223, 0;
	st.local.u8 	[%rd3], %rs223;
	bra.uni 	$L__BB0_17;
$L__BB0_16:
	add.s32 	%r646, %r646, 1;
	mov.u32 	%r225, _ZZ5solvePiE8rowCount;
	mad.lo.s32 	%r226, %r1, 100, %r225;
	shl.b32 	%r227, %r10, 2;
	add.s32 	%r228, %r226, %r227;
	ld.shared.u32 	%r229, [%r228];
	add.s32 	%r230, %r229, %r3;
	st.shared.u32 	[%r228], %r230;
	mov.u32 	%r231, _ZZ5solvePiE8colCount;
	mad.lo.s32 	%r232, %r2, 100, %r231;
	add.s32 	%r233, %r232, %r227;
	ld.shared.u32 	%r234, [%r233];
	add.s32 	%r235, %r234, %r3;
	st.shared.u32 	[%r233], %r235;
	ld.shared.u32 	%r236, [%r11];
	add.s32 	%r237, %r236, %r3;
	st.shared.u32 	[%r11], %r237;
	mov.u32 	%r649, %r10;
$L__BB0_17:
	bar.sync 	0;
	@%p2 bra 	$L__BB0_24;
	ld.local.u8 	%rs224, [%rd4];
	setp.eq.s16 	%p13, %rs224, 0;
	@%p13 bra 	$L__BB0_24;
	add.s32 	%r238, %r6, %r12;
	ld.shared.u8 	%rs225, [%r238];
	setp.ne.s16 	%p14, %rs225, 0;
	@%p14 bra 	$L__BB0_22;
	add.s32 	%r239, %r7, %r12;
	ld.shared.u8 	%rs226, [%r239];
	setp.ne.s16 	%p15, %rs226, 0;
	@%p15 bra 	$L__BB0_22;
	add.s32 	%r240, %r5, %r12;
	ld.shared.u8 	%rs227, [%r240];
	setp.eq.s16 	%p16, %rs227, 0;
	@%p16 bra 	$L__BB0_23;
$L__BB0_22:
	mov.b16 	%rs228, 0;
	st.local.u8 	[%rd4], %rs228;
	bra.uni 	$L__BB0_24;
$L__BB0_23:
	add.s32 	%r646, %r646, 1;
	mov.u32 	%r241, _ZZ5solvePiE8rowCount;
	mad.lo.s32 	%r242, %r1, 100, %r241;
	shl.b32 	%r243, %r12, 2;
	add.s32 	%r244, %r242, %r243;
	ld.shared.u32 	%r245, [%r244];
	add.s32 	%r246, %r245, %r3;
	st.shared.u32 	[%r244], %r246;
	mov.u32 	%r247, _ZZ5solvePiE8colCount;
	mad.lo.s32 	%r248, %r2, 100, %r247;
	add.s32 	%r249, %r248, %r243;
	ld.shared.u32 	%r250, [%r249];
	add.s32 	%r251, %r250, %r3;
	st.shared.u32 	[%r249], %r251;
	ld.shared.u32 	%r252, [%r13];
	add.s32 	%r253, %r252, %r3;
	st.shared.u32 	[%r13], %r253;
	mov.u32 	%r649, %r12;
$L__BB0_24:
	bar.sync 	0;
	@%p2 bra 	$L__BB0_31;
	ld.local.u8 	%rs229, [%rd5];
	setp.eq.s16 	%p18, %rs229, 0;
	@%p18 bra 	$L__BB0_31;
	add.s32 	%r254, %r6, %r14;
	ld.shared.u8 	%rs230, [%r254];
	setp.ne.s16 	%p19, %rs230, 0;
	@%p19 bra 	$L__BB0_29;
	add.s32 	%r255, %r7, %r14;
	ld.shared.u8 	%rs231, [%r255];
	setp.ne.s16 	%p20, %rs231, 0;
	@%p20 bra 	$L__BB0_29;
	add.s32 	%r256, %r5, %r14;
	ld.shared.u8 	%rs232, [%r256];
	setp.eq.s16 	%p21, %rs232, 0;
	@%p21 bra 	$L__BB0_30;
$L__BB0_29:
	mov.b16 	%rs233, 0;
	st.local.u8 	[%rd5], %rs233;
	bra.uni 	$L__BB0_31;
$L__BB0_30:
	add.s32 	%r646, %r646, 1;
	mov.u32 	%r257, _ZZ5solvePiE8rowCount;
	mad.lo.s32 	%r258, %r1, 100, %r257;
	shl.b32 	%r259, %r14, 2;
	add.s32 	%r260, %r258, %r259;
	ld.shared.u32 	%r261, [%r260];
	add.s32 	%r262, %r261, %r3;
	st.shared.u32 	[%r260], %r262;
	mov.u32 	%r263, _ZZ5solvePiE8colCount;
	mad.lo.s32 	%r264, %r2, 100, %r263;
	add.s32 	%r265, %r264, %r259;
	ld.shared.u32 	%r266, [%r265];
	add.s32 	%r267, %r266, %r3;
	st.shared.u32 	[%r265], %r267;
	ld.shared.u32 	%r268, [%r15];
	add.s32 	%r269, %r268, %r3;
	st.shared.u32 	[%r15], %r269;
	mov.u32 	%r649, %r14;
$L__BB0_31:
	bar.sync 	0;
	@%p2 bra 	$L__BB0_38;
	ld.local.u8 	%rs234, [%rd6];
	setp.eq.s16 	%p23, %rs234, 0;
	@%p23 bra 	$L__BB0_38;
	add.s32 	%r270, %r6, %r16;
	ld.shared.u8 	%rs235, [%r270];
	setp.ne.s16 	%p24, %rs235, 0;
	@%p24 bra 	$L__BB0_36;
	add.s32 	%r271, %r7, %r16;
	ld.shared.u8 	%rs236, [%r271];
	setp.ne.s16 	%p25, %rs236, 0;
	@%p25 bra 	$L__BB0_36;
	add.s32 	%r272, %r5, %r16;
	ld.shared.u8 	%rs237, [%r272];
	setp.eq.s16 	%p26, %rs237, 0;
	@%p26 bra 	$L__BB0_37;
$L__BB0_36:
	mov.b16 	%rs238, 0;
	st.local.u8 	[%rd6], %rs238;
	bra.uni 	$L__BB0_38;
$L__BB0_37:
	add.s32 	%r646, %r646, 1;
	mov.u32 	%r273, _ZZ5solvePiE8rowCount;
	mad.lo.s32 	%r274, %r1, 100, %r273;
	shl.b32 	%r275, %r16, 2;
	add.s32 	%r276, %r274, %r275;
	ld.shared.u32 	%r277, [%r276];
	add.s32 	%r278, %r277, %r3;
	st.shared.u32 	[%r276], %r278;
	mov.u32 	%r279, _ZZ5solvePiE8colCount;
	mad.lo.s32 	%r280, %r2, 100, %r279;
	add.s32 	%r281, %r280, %r275;
	ld.shared.u32 	%r282, [%r281];
	add.s32 	%r283, %r282, %r3;
	st.shared.u32 	[%r281], %r283;
	ld.shared.u32 	%r284, [%r17];
	add.s32 	%r285, %r284, %r3;
	st.shared.u32 	[%r17], %r285;
	mov.u32 	%r649, %r16;
$L__BB0_38:
	bar.sync 	0;
	@%p2 bra 	$L__BB0_45;
	ld.local.u8 	%rs239, [%rd7];
	setp.eq.s16 	%p28, %rs239, 0;
	@%p28 bra 	$L__BB0_45;
	add.s32 	%r286, %r6, %r18;
	ld.shared.u8 	%rs240, [%r286];
	setp.ne.s16 	%p29, %rs240, 0;
	@%p29 bra 	$L__BB0_43;
	add.s32 	%r287, %r7, %r18;
	ld.shared.u8 	%rs241, [%r287];
	setp.ne.s16 	%p30, %rs241, 0;
	@%p30 bra 	$L__BB0_43;
	add.s32 	%r288, %r5, %r18;
	ld.shared.u8 	%rs242, [%r288];
	setp.eq.s16 	%p31, %rs242, 0;
	@%p31 bra 	$L__BB0_44;
$L__BB0_43:
	mov.b16 	%rs243, 0;
	st.local.u8 	[%rd7], %rs243;
	bra.uni 	$L__BB0_45;
$L__BB0_44:
	add.s32 	%r646, %r646, 1;
	mov.u32 	%r289, _ZZ5solvePiE8rowCount;
	mad.lo.s32 	%r290, %r1, 100, %r289;
	shl.b32 	%r291, %r18, 2;
	add.s32 	%r292, %r290, %r291;
	ld.shared.u32 	%r293, [%r292];
	add.s32 	%r294, %r293, %r3;
	st.shared.u32 	[%r292], %r294;
	mov.u32 	%r295, _ZZ5solvePiE8colCount;
	mad.lo.s32 	%r296, %r2, 100, %r295;
	add.s32 	%r297, %r296, %r291;
	ld.shared.u32 	%r298, [%r297];
	add.s32 	%r299, %r298, %r3;
	st.shared.u32 	[%r297], %r299;
	ld.shared.u32 	%r300, [%r19];
	add.s32 	%r301, %r300, %r3;
	st.shared.u32 	[%r19], %r301;
	mov.u32 	%r649, %r18;
$L__BB0_45:
	bar.sync 	0;
	@%p2 bra 	$L__BB0_52;
	ld.local.u8 	%rs244, [%rd8];
	setp.eq.s16 	%p33, %rs244, 0;
	@%p33 bra 	$L__BB0_52;
	add.s32 	%r302, %r6, %r20;
	ld.shared.u8 	%rs245, [%r302];
	setp.ne.s16 	%p34, %rs245, 0;
	@%p34 bra 	$L__BB0_50;
	add.s32 	%r303, %r7, %r20;
	ld.shared.u8 	%rs246, [%r303];
	setp.ne.s16 	%p35, %rs246, 0;
	@%p35 bra 	$L__BB0_50;
	add.s32 	%r304, %r5, %r20;
	ld.shared.u8 	%rs247, [%r304];
	setp.eq.s16 	%p36, %rs247, 0;
	@%p36 bra 	$L__BB0_51;
$L__BB0_50:
	mov.b16 	%rs248, 0;
	st.local.u8 	[%rd8], %rs248;
	bra.uni 	$L__BB0_52;
$L__BB0_51:
	add.s32 	%r646, %r646, 1;
	mov.u32 	%r305, _ZZ5solvePiE8rowCount;
	mad.lo.s32 	%r306, %r1, 100, %r305;
	shl.b32 	%r307, %r20, 2;
	add.s32 	%r308, %r306, %r307;
	ld.shared.u32 	%r309, [%r308];
	add.s32 	%r310, %r309, %r3;
	st.shared.u32 	[%r308], %r310;
	mov.u32 	%r311, _ZZ5solvePiE8colCount;
	mad.lo.s32 	%r312, %r2, 100, %r311;
	add.s32 	%r313, %r312, %r307;
	ld.shared.u32 	%r314, [%r313];
	add.s32 	%r315, %r314, %r3;
	st.shared.u32 	[%r313], %r315;
	ld.shared.u32 	%r316, [%r21];
	add.s32 	%r317, %r316, %r3;
	st.shared.u32 	[%r21], %r317;
	mov.u32 	%r649, %r20;
$L__BB0_52:
	bar.sync 	0;
	@%p2 bra 	$L__BB0_59;
	ld.local.u8 	%rs249, [%rd9];
	setp.eq.s16 	%p38, %rs249, 0;
	@%p38 bra 	$L__BB0_59;
	add.s32 	%r318, %r6, %r22;
	ld.shared.u8 	%rs250, [%r318];
	setp.ne.s16 	%p39, %rs250, 0;
	@%p39 bra 	$L__BB0_57;
	add.s32 	%r319, %r7, %r22;
	ld.shared.u8 	%rs251, [%r319];
	setp.ne.s16 	%p40, %rs251, 0;
	@%p40 bra 	$L__BB0_57;
	add.s32 	%r320, %r5, %r22;
	ld.shared.u8 	%rs252, [%r320];
	setp.eq.s16 	%p41, %rs252, 0;
	@%p41 bra 	$L__BB0_58;
$L__BB0_57:
	mov.b16 	%rs253, 0;
	st.local.u8 	[%rd9], %rs253;
	bra.uni 	$L__BB0_59;
$L__BB0_58:
	add.s32 	%r646, %r646, 1;
	mov.u32 	%r321, _ZZ5solvePiE8rowCount;
	mad.lo.s32 	%r322, %r1, 100, %r321;
	shl.b32 	%r323, %r22, 2;
	add.s32 	%r324, %r322, %r323;
	ld.shared.u32 	%r325, [%r324];
	add.s32 	%r326, %r325, %r3;
	st.shared.u32 	[%r324], %r326;
	mov.u32 	%r327, _ZZ5solvePiE8colCount;
	mad.lo.s32 	%r328, %r2, 100, %r327;
	add.s32 	%r329, %r328, %r323;
	ld.shared.u32 	%r330, [%r329];
	add.s32 	%r331, %r330, %r3;
	st.shared.u32 	[%r329], %r331;
	ld.shared.u32 	%r332, [%r23];
	add.s32 	%r333, %r332, %r3;
	st.shared.u32 	[%r23], %r333;
	mov.u32 	%r649, %r22;
$L__BB0_59:
	bar.sync 	0;
	@%p2 bra 	$L__BB0_66;
	ld.local.u8 	%rs254, [%rd10];
	setp.eq.s16 	%p43, %rs254, 0;
	@%p43 bra 	$L__BB0_66;
	add.s32 	%r334, %r6, %r24;
	ld.shared.u8 	%rs255, [%r334];
	setp.ne.s16 	%p44, %rs255, 0;
	@%p44 bra 	$L__BB0_64;
	add.s32 	%r335, %r7, %r24;
	ld.shared.u8 	%rs256, [%r335];
	setp.ne.s16 	%p45, %rs256, 0;
	@%p45 bra 	$L__BB0_64;
	add.s32 	%r336, %r5, %r24;
	ld.shared.u8 	%rs257, [%r336];
	setp.eq.s16 	%p46, %rs257, 0;
	@%p46 bra 	$L__BB0_65;
$L__BB0_64:
	mov.b16 	%rs258, 0;
	st.local.u8 	[%rd10], %rs258;
	bra.uni 	$L__BB0_66;
$L__BB0_65:
	add.s32 	%r646, %r646, 1;
	mov.u32 	%r337, _ZZ5solvePiE8rowCount;
	mad.lo.s32 	%r338, %r1, 100, %r337;
	shl.b32 	%r339, %r24, 2;
	add.s32 	%r340, %r338, %r339;
	ld.shared.u32 	%r341, [%r340];
	add.s32 	%r342, %r341, %r3;
	st.shared.u32 	[%r340], %r342;
	mov.u32 	%r343, _ZZ5solvePiE8colCount;
	mad.lo.s32 	%r344, %r2, 100, %r343;
	add.s32 	%r345, %r344, %r339;
	ld.shared.u32 	%r346, [%r345];
	add.s32 	%r347, %r346, %r3;
	st.shared.u32 	[%r345], %r347;
	ld.shared.u32 	%r348, [%r25];
	add.s32 	%r349, %r348, %r3;
	st.shared.u32 	[%r25], %r349;
	mov.u32 	%r649, %r24;
$L__BB0_66:
	bar.sync 	0;
	@%p2 bra 	$L__BB0_73;
	ld.local.u8 	%rs259, [%rd11];
	setp.eq.s16 	%p48, %rs259, 0;
	@%p48 bra 	$L__BB0_73;
	add.s32 	%r350, %r6, %r26;
	ld.shared.u8 	%rs260, [%r350];
	setp.ne.s16 	%p49, %rs260, 0;
	@%p49 bra 	$L__BB0_71;
	add.s32 	%r351, %r7, %r26;
	ld.shared.u8 	%rs261, [%r351];
	setp.ne.s16 	%p50, %rs261, 0;
	@%p50 bra 	$L__BB0_71;
	add.s32 	%r352, %r5, %r26;
	ld.shared.u8 	%rs262, [%r352];
	setp.eq.s16 	%p51, %rs262, 0;
	@%p51 bra 	$L__BB0_72;
$L__BB0_71:
	mov.b16 	%rs263, 0;
	st.local.u8 	[%rd11], %rs263;
	bra.uni 	$L__BB0_73;
$L__BB0_72:
	add.s32 	%r646, %r646, 1;
	mov.u32 	%r353, _ZZ5solvePiE8rowCount;
	mad.lo.s32 	%r354, %r1, 100, %r353;
	shl.b32 	%r355, %r26, 2;
	add.s32 	%r356, %r354, %r355;
	ld.shared.u32 	%r357, [%r356];
	add.s32 	%r358, %r357, %r3;
	st.shared.u32 	[%r356], %r358;
	mov.u32 	%r359, _ZZ5solvePiE8colCount;
	mad.lo.s32 	%r360, %r2, 100, %r359;
	add.s32 	%r361, %r360, %r355;
	ld.shared.u32 	%r362, [%r361];
	add.s32 	%r363, %r362, %r3;
	st.shared.u32 	[%r361], %r363;
	ld.shared.u32 	%r364, [%r27];
	add.s32 	%r365, %r364, %r3;
	st.shared.u32 	[%r27], %r365;
	mov.u32 	%r649, %r26;
$L__BB0_73:
	bar.sync 	0;
	@%p2 bra 	$L__BB0_80;
	ld.local.u8 	%rs264, [%rd12];
	setp.eq.s16 	%p53, %rs264, 0;
	@%p53 bra 	$L__BB0_80;
	add.s32 	%r366, %r6, %r28;
	ld.shared.u8 	%rs265, [%r366];
	setp.ne.s16 	%p54, %rs265, 0;
	@%p54 bra 	$L__BB0_78;
	add.s32 	%r367, %r7, %r28;
	ld.shared.u8 	%rs266, [%r367];
	setp.ne.s16 	%p55, %rs266, 0;
	@%p55 bra 	$L__BB0_78;
	add.s32 	%r368, %r5, %r28;
	ld.shared.u8 	%rs267, [%r368];
	setp.eq.s16 	%p56, %rs267, 0;
	@%p56 bra 	$L__BB0_79;
$L__BB0_78:
	mov.b16 	%rs268, 0;
	st.local.u8 	[%rd12], %rs268;
	bra.uni 	$L__BB0_80;
$L__BB0_79:
	add.s32 	%r646, %r646, 1;
	mov.u32 	%r369, _ZZ5solvePiE8rowCount;
	mad.lo.s32 	%r370, %r1, 100, %r369;
	shl.b32 	%r371, %r28, 2;
	add.s32 	%r372, %r370, %r371;
	ld.shared.u32 	%r373, [%r372];
	add.s32 	%r374, %r373, %r3;
	st.shared.u32 	[%r372], %r374;
	mov.u32 	%r375, _ZZ5solvePiE8colCount;
	mad.lo.s32 	%r376, %r2, 100, %r375;
	add.s32 	%r377, %r376, %r371;
	ld.shared.u32 	%r378, [%r377];
	add.s32 	%r379, %r378, %r3;
	st.shared.u32 	[%r377], %r379;
	ld.shared.u32 	%r380, [%r29];
	add.s32 	%r381, %r380, %r3;
	st.shared.u32 	[%r29], %r381;
	mov.u32 	%r649, %r28;
$L__BB0_80:
	bar.sync 	0;
	@%p2 bra 	$L__BB0_87;
	ld.local.u8 	%rs269, [%rd13];
	setp.eq.s16 	%p58, %rs269, 0;
	@%p58 bra 	$L__BB0_87;
	add.s32 	%r382, %r6, %r30;
	ld.shared.u8 	%rs270, [%r382];
	setp.ne.s16 	%p59, %rs270, 0;
	@%p59 bra 	$L__BB0_85;
	add.s32 	%r383, %r7, %r30;
	ld.shared.u8 	%rs271, [%r383];
	setp.ne.s16 	%p60, %rs271, 0;
	@%p60 bra 	$L__BB0_85;
	add.s32 	%r384, %r5, %r30;
	ld.shared.u8 	%rs272, [%r384];
	setp.eq.s16 	%p61, %rs272, 0;
	@%p61 bra 	$L__BB0_86;
$L__BB0_85:
	mov.b16 	%rs273, 0;
	st.local.u8 	[%rd13], %rs273;
	bra.uni 	$L__BB0_87;
$L__BB0_86:
	add.s32 	%r646, %r646, 1;
	mov.u32 	%r385, _ZZ5solvePiE8rowCount;
	mad.lo.s32 	%r386, %r1, 100, %r385;
	shl.b32 	%r387, %r30, 2;
	add.s32 	%r388, %r386, %r387;
	ld.shared.u32 	%r389, [%r388];
	add.s32 	%r390, %r389, %r3;
	st.shared.u32 	[%r388], %r390;
	mov.u32 	%r391, _ZZ5solvePiE8colCount;
	mad.lo.s32 	%r392, %r2, 100, %r391;
	add.s32 	%r393, %r392, %r387;
	ld.shared.u32 	%r394, [%r393];
	add.s32 	%r395, %r394, %r3;
	st.shared.u32 	[%r393], %r395;
	ld.shared.u32 	%r396, [%r31];
	add.s32 	%r397, %r396, %r3;
	st.shared.u32 	[%r31], %r397;
	mov.u32 	%r649, %r30;
$L__BB0_87:
	bar.sync 	0;
	@%p2 bra 	$L__BB0_94;
	ld.local.u8 	%rs274, [%rd14];
	setp.eq.s16 	%p63, %rs274, 0;
	@%p63 bra 	$L__BB0_94;
	add.s32 	%r398, %r6, %r32;
	ld.shared.u8 	%rs275, [%r398];
	setp.ne.s16 	%p64, %rs275, 0;
	@%p64 bra 	$L__BB0_92;
	add.s32 	%r399, %r7, %r32;
	ld.shared.u8 	%rs276, [%r399];
	setp.ne.s16 	%p65, %rs276, 0;
	@%p65 bra 	$L__BB0_92;
	add.s32 	%r400, %r5, %r32;
	ld.shared.u8 	%rs277, [%r400];
	setp.eq.s16 	%p66, %rs277, 0;
	@%p66 bra 	$L__BB0_93;
$L__BB0_92:
	mov.b16 	%rs278, 0;
	st.local.u8 	[%rd14], %rs278;
	bra.uni 	$L__BB0_94;
$L__BB0_93:
	add.s32 	%r646, %r646, 1;
	mov.u32 	%r401, _ZZ5solvePiE8rowCount;
	mad.lo.s32 	%r402, %r1, 100, %r401;
	shl.b32 	%r403, %r32, 2;
	add.s32 	%r404, %r402, %r403;
	ld.shared.u32 	%r405, [%r404];
	add.s32 	%r406, %r405, %r3;
	st.shared.u32 	[%r404], %r406;
	mov.u32 	%r407, _ZZ5solvePiE8colCount;
	mad.lo.s32 	%r408, %r2, 100, %r407;
	add.s32 	%r409, %r408, %r403;
	ld.shared.u32 	%r410, [%r409];
	add.s32 	%r411, %r410, %r3;
	st.shared.u32 	[%r409], %r411;
	ld.shared.u32 	%r412, [%r33];
	add.s32 	%r413, %r412, %r3;
	st.shared.u32 	[%r33], %r413;
	mov.u32 	%r649, %r32;
$L__BB0_94:
	bar.sync 	0;
	@%p2 bra 	$L__BB0_101;
	ld.local.u8 	%rs279, [%rd15];
	setp.eq.s16 	%p68, %rs279, 0;
	@%p68 bra 	$L__BB0_101;
	add.s32 	%r414, %r6, %r34;
	ld.shared.u8 	%rs280, [%r414];
	setp.ne.s16 	%p69, %rs280, 0;
	@%p69 bra 	$L__BB0_99;
	add.s32 	%r415, %r7, %r34;
	ld.shared.u8 	%rs281, [%r415];
	setp.ne.s16 	%p70, %rs281, 0;
	@%p70 bra 	$L__BB0_99;
	add.s32 	%r416, %r5, %r34;
	ld.shared.u8 	%rs282, [%r416];
	setp.eq.s16 	%p71, %rs282, 0;
	@%p71 bra 	$L__BB0_100;
$L__BB0_99:
	mov.b16 	%rs283, 0;
	st.local.u8 	[%rd15], %rs283;
	bra.uni 	$L__BB0_101;
$L__BB0_100:
	add.s32 	%r646, %r646, 1;
	mov.u32 	%r417, _ZZ5solvePiE8rowCount;
	mad.lo.s32 	%r418, %r1, 100, %r417;
	shl.b32 	%r419, %r34, 2;
	add.s32 	%r420, %r418, %r419;
	ld.shared.u32 	%r421, [%r420];
	add.s32 	%r422, %r421, %r3;
	st.shared.u32 	[%r420], %r422;
	mov.u32 	%r423, _ZZ5solvePiE8colCount;
	mad.lo.s32 	%r424, %r2, 100, %r423;
	add.s32 	%r425, %r424, %r419;
	ld.shared.u32 	%r426, [%r425];
	add.s32 	%r427, %r426, %r3;
	st.shared.u32 	[%r425], %r427;
	ld.shared.u32 	%r428, [%r35];
	add.s32 	%r429, %r428, %r3;
	st.shared.u32 	[%r35], %r429;
	mov.u32 	%r649, %r34;
$L__BB0_101:
	bar.sync 	0;
	@%p2 bra 	$L__BB0_108;
	ld.local.u8 	%rs284, [%rd16];
	setp.eq.s16 	%p73, %rs284, 0;
	@%p73 bra 	$L__BB0_108;
	add.s32 	%r430, %r6, %r36;
	ld.shared.u8 	%rs285, [%r430];
	setp.ne.s16 	%p74, %rs285, 0;
	@%p74 bra 	$L__BB0_106;
	add.s32 	%r431, %r7, %r36;
	ld.shared.u8 	%rs286, [%r431];
	setp.ne.s16 	%p75, %rs286, 0;
	@%p75 bra 	$L__BB0_106;
	add.s32 	%r432, %r5, %r36;
	ld.shared.u8 	%rs287, [%r432];
	setp.eq.s16 	%p76, %rs287, 0;
	@%p76 bra 	$L__BB0_107;
$L__BB0_106:
	mov.b16 	%rs288, 0;
	st.local.u8 	[%rd16], %rs288;
	bra.uni 	$L__BB0_108;
$L__BB0_107:
	add.s32 	%r646, %r646, 1;
	mov.u32 	%r433, _ZZ5solvePiE8rowCount;
	mad.lo.s32 	%r434, %r1, 100, %r433;
	shl.b32 	%r435, %r36, 2;
	add.s32 	%r436, %r434, %r435;
	ld.shared.u32 	%r437, [%r436];
	add.s32 	%r438, %r437, %r3;
	st.shared.u32 	[%r436], %r438;
	mov.u32 	%r439, _ZZ5solvePiE8colCount;
	mad.lo.s32 	%r440, %r2, 100, %r439;
	add.s32 	%r441, %r440, %r435;
	ld.shared.u32 	%r442, [%r441];
	add.s32 	%r443, %r442, %r3;
	st.shared.u32 	[%r441], %r443;
	ld.shared.u32 	%r444, [%r37];
	add.s32 	%r445, %r444, %r3;
	st.shared.u32 	[%r37], %r445;
	mov.u32 	%r649, %r36;
$L__BB0_108:
	bar.sync 	0;
	@%p2 bra 	$L__BB0_115;
	ld.local.u8 	%rs289, [%rd17];
	setp.eq.s16 	%p78, %rs289, 0;
	@%p78 bra 	$L__BB0_115;
	add.s32 	%r446, %r6, %r38;
	ld.shared.u8 	%rs290, [%r446];
	setp.ne.s16 	%p79, %rs290, 0;
	@%p79 bra 	$L__BB0_113;
	add.s32 	%r447, %r7, %r38;
	ld.shared.u8 	%rs291, [%r447];
	setp.ne.s16 	%p80, %rs291, 0;
	@%p80 bra 	$L__BB0_113;
	add.s32 	%r448, %r5, %r38;
	ld.shared.u8 	%rs292, [%r448];
	setp.eq.s16 	%p81, %rs292, 0;
	@%p81 bra 	$L__BB0_114;
$L__BB0_113:
	mov.b16 	%rs293, 0;
	st.local.u8 	[%rd17], %rs293;
	bra.uni 	$L__BB0_115;
$L__BB0_114:
	add.s32 	%r646, %r646, 1;
	mov.u32 	%r449, _ZZ5solvePiE8rowCount;
	mad.lo.s32 	%r450, %r1, 100, %r449;
	shl.b32 	%r451, %r38, 2;
	add.s32 	%r452, %r450, %r451;
	ld.shared.u32 	%r453, [%r452];
	add.s32 	%r454, %r453, %r3;
	st.shared.u32 	[%r452], %r454;
	mov.u32 	%r455, _ZZ5solvePiE8colCount;
	mad.lo.s32 	%r456, %r2, 100, %r455;
	add.s32 	%r457, %r456, %r451;
	ld.shared.u32 	%r458, [%r457];
	add.s32 	%r459, %r458, %r3;
	st.shared.u32 	[%r457], %r459;
	ld.shared.u32 	%r460, [%r39];
	add.s32 	%r461, %r460, %r3;
	st.shared.u32 	[%r39], %r461;
	mov.u32 	%r649, %r38;
$L__BB0_115:
	bar.sync 	0;
	@%p2 bra 	$L__BB0_122;
	ld.local.u8 	%rs294, [%rd18];
	setp.eq.s16 	%p83, %rs294, 0;
	@%p83 bra 	$L__BB0_122;
	add.s32 	%r462, %r6, %r40;
	ld.shared.u8 	%rs295, [%r462];
	setp.ne.s16 	%p84, %rs295, 0;
	@%p84 bra 	$L__BB0_120;
	add.s32 	%r463, %r7, %r40;
	ld.shared.u8 	%rs296, [%r463];
	setp.ne.s16 	%p85, %rs296, 0;
	@%p85 bra 	$L__BB0_120;
	add.s32 	%r464, %r5, %r40;
	ld.shared.u8 	%rs297, [%r464];
	setp.eq.s16 	%p86, %rs297, 0;
	@%p86 bra 	$L__BB0_121;
$L__BB0_120:
	mov.b16 	%rs298, 0;
	st.local.u8 	[%rd18], %rs298;
	bra.uni 	$L__BB0_122;
$L__BB0_121:
	add.s32 	%r646, %r646, 1;
	mov.u32 	%r465, _ZZ5solvePiE8rowCount;
	mad.lo.s32 	%r466, %r1, 100, %r465;
	shl.b32 	%r467, %r40, 2;
	add.s32 	%r468, %r466, %r467;
	ld.shared.u32 	%r469, [%r468];
	add.s32 	%r470, %r469, %r3;
	st.shared.u32 	[%r468], %r470;
	mov.u32 	%r471, _ZZ5solvePiE8colCount;
	mad.lo.s32 	%r472, %r2, 100, %r471;
	add.s32 	%r473, %r472, %r467;
	ld.shared.u32 	%r474, [%r473];
	add.s32 	%r475, %r474, %r3;
	st.shared.u32 	[%r473], %r475;
	ld.shared.u32 	%r476, [%r41];
	add.s32 	%r477, %r476, %r3;
	st.shared.u32 	[%r41], %r477;
	mov.u32 	%r649, %r40;
$L__BB0_122:
	bar.sync 	0;
	@%p2 bra 	$L__BB0_129;
	ld.local.u8 	%rs299, [%rd19];
	setp.eq.s16 	%p88, %rs299, 0;
	@%p88 bra 	$L__BB0_129;
	add.s32 	%r478, %r6, %r42;
	ld.shared.u8 	%rs300, [%r478];
	setp.ne.s16 	%p89, %rs300, 0;
	@%p89 bra 	$L__BB0_127;
	add.s32 	%r479, %r7, %r42;
	ld.shared.u8 	%rs301, [%r479];
	setp.ne.s16 	%p90, %rs301, 0;
	@%p90 bra 	$L__BB0_127;
	add.s32 	%r480, %r5, %r42;
	ld.shared.u8 	%rs302, [%r480];
	setp.eq.s16 	%p91, %rs302, 0;
	@%p91 bra 	$L__BB0_128;
$L__BB0_127:
	mov.b16 	%rs303, 0;
	st.local.u8 	[%rd19], %rs303;
	bra.uni 	$L__BB0_129;
$L__BB0_128:
	add.s32 	%r646, %r646, 1;
	mov.u32 	%r481, _ZZ5solvePiE8rowCount;
	mad.lo.s32 	%r482, %r1, 100, %r481;
	shl.b32 	%r483, %r42, 2;
	add.s32 	%r484, %r482, %r483;
	ld.shared.u32 	%r485, [%r484];
	add.s32 	%r486, %r485, %r3;
	st.shared.u32 	[%r484], %r486;
	mov.u32 	%r487, _ZZ5solvePiE8colCount;
	mad.lo.s32 	%r488, %r2, 100, %r487;
	add.s32 	%r489, %r488, %r483;
	ld.shared.u32 	%r490, [%r489];
	add.s32 	%r491, %r490, %r3;
	st.shared.u32 	[%r489], %r491;
	ld.shared.u32 	%r492, [%r43];
	add.s32 	%r493, %r492, %r3;
	st.shared.u32 	[%r43], %r493;
	mov.u32 	%r649, %r42;
$L__BB0_129:
	bar.sync 	0;
	@%p2 bra 	$L__BB0_136;
	ld.local.u8 	%rs304, [%rd20];
	setp.eq.s16 	%p93, %rs304, 0;
	@%p93 bra 	$L__BB0_136;
	add.s32 	%r494, %r6, %r44;
	ld.shared.u8 	%rs305, [%r494];
	setp.ne.s16 	%p94, %rs305, 0;
	@%p94 bra 	$L__BB0_134;
	add.s32 	%r495, %r7, %r44;
	ld.shared.u8 	%rs306, [%r495];
	setp.ne.s16 	%p95, %rs306, 0;
	@%p95 bra 	$L__BB0_134;
	add.s32 	%r496, %r5, %r44;
	ld.shared.u8 	%rs307, [%r496];
	setp.eq.s16 	%p96, %rs307, 0;
	@%p96 bra 	$L__BB0_135;
$L__BB0_134:
	mov.b16 	%rs308, 0;
	st.local.u8 	[%rd20], %rs308;
	bra.uni 	$L__BB0_136;
$L__BB0_135:
	add.s32 	%r646, %r646, 1;
	mov.u32 	%r497, _ZZ5solvePiE8rowCount;
	mad.lo.s32 	%r498, %r1, 100, %r497;
	shl.b32 	%r499, %r44, 2;
	add.s32 	%r500, %r498, %r499;
	ld.shared.u32 	%r501, [%r500];
	add.s32 	%r502, %r501, %r3;
	st.shared.u32 	[%r500], %r502;
	mov.u32 	%r503, _ZZ5solvePiE8colCount;
	mad.lo.s32 	%r504, %r2, 100, %r503;
	add.s32 	%r505, %r504, %r499;
	ld.shared.u32 	%r506, [%r505];
	add.s32 	%r507, %r506, %r3;
	st.shared.u32 	[%r505], %r507;
	ld.shared.u32 	%r508, [%r45];
	add.s32 	%r509, %r508, %r3;
	st.shared.u32 	[%r45], %r509;
	mov.u32 	%r649, %r44;
$L__BB0_136:
	bar.sync 	0;
	@%p2 bra 	$L__BB0_143;
	ld.local.u8 	%rs309, [%rd21];
	setp.eq.s16 	%p98, %rs309, 0;
	@%p98 bra 	$L__BB0_143;
	add.s32 	%r510, %r6, %r46;
	ld.shared.u8 	%rs310, [%r510];
	setp.ne.s16 	%p99, %rs310, 0;
	@%p99 bra 	$L__BB0_141;
	add.s32 	%r511, %r7, %r46;
	ld.shared.u8 	%rs311, [%r511];
	setp.ne.s16 	%p100, %rs311, 0;
	@%p100 bra 	$L__BB0_141;
	add.s32 	%r512, %r5, %r46;
	ld.shared.u8 	%rs312, [%r512];
	setp.eq.s16 	%p101, %rs312, 0;
	@%p101 bra 	$L__BB0_142;
$L__BB0_141:
	mov.b16 	%rs313, 0;
	st.local.u8 	[%rd21], %rs313;
	bra.uni 	$L__BB0_143;
$L__BB0_142:
	add.s32 	%r646, %r646, 1;
	mov.u32 	%r513, _ZZ5solvePiE8rowCount;
	mad.lo.s32 	%r514, %r1, 100, %r513;
	shl.b32 	%r515, %r46, 2;
	add.s32 	%r516, %r514, %r515;
	ld.shared.u32 	%r517, [%r516];
	add.s32 	%r518, %r517, %r3;
	st.shared.u32 	[%r516], %r518;
	mov.u32 	%r519, _ZZ5solvePiE8colCount;
	mad.lo.s32 	%r520, %r2, 100, %r519;
	add.s32 	%r521, %r520, %r515;
	ld.shared.u32 	%r522, [%r521];
	add.s32 	%r523, %r522, %r3;
	st.shared.u32 	[%r521], %r523;
	ld.shared.u32 	%r524, [%r47];
	add.s32 	%r525, %r524, %r3;
	st.shared.u32 	[%r47], %r525;
	mov.u32 	%r649, %r46;
$L__BB0_143:
	bar.sync 	0;
	@%p2 bra 	$L__BB0_150;
	ld.local.u8 	%rs314, [%rd22];
	setp.eq.s16 	%p103, %rs314, 0;
	@%p103 bra 	$L__BB0_150;
	add.s32 	%r526, %r6, %r48;
	ld.shared.u8 	%rs315, [%r526];
	setp.ne.s16 	%p104, %rs315, 0;
	@%p104 bra 	$L__BB0_148;
	add.s32 	%r527, %r7, %r48;
	ld.shared.u8 	%rs316, [%r527];
	setp.ne.s16 	%p105, %rs316, 0;
	@%p105 bra 	$L__BB0_148;
	add.s32 	%r528, %r5, %r48;
	ld.shared.u8 	%rs317, [%r528];
	setp.eq.s16 	%p106, %rs317, 0;
	@%p106 bra 	$L__BB0_149;
$L__BB0_148:
	mov.b16 	%rs318, 0;
	st.local.u8 	[%rd22], %rs318;
	bra.uni 	$L__BB0_150;
$L__BB0_149:
	add.s32 	%r646, %r646, 1;
	mov.u32 	%r529, _ZZ5solvePiE8rowCount;
	mad.lo.s32 	%r530, %r1, 100, %r529;
	shl.b32 	%r531, %r48, 2;
	add.s32 	%r532, %r530, %r531;
	ld.shared.u32 	%r533, [%r532];
	add.s32 	%r534, %r533, %r3;
	st.shared.u32 	[%r532], %r534;
	mov.u32 	%r535, _ZZ5solvePiE8colCount;
	mad.lo.s32 	%r536, %r2, 100, %r535;
	add.s32 	%r537, %r536, %r531;
	ld.shared.u32 	%r538, [%r537];
	add.s32 	%r539, %r538, %r3;
	st.shared.u32 	[%r537], %r539;
	ld.shared.u32 	%r540, [%r49];
	add.s32 	%r541, %r540, %r3;
	st.shared.u32 	[%r49], %r541;
	mov.u32 	%r649, %r48;
$L__BB0_150:
	bar.sync 	0;
	@%p2 bra 	$L__BB0_157;
	ld.local.u8 	%rs319, [%rd23];
	setp.eq.s16 	%p108, %rs319, 0;
	@%p108 bra 	$L__BB0_157;
	add.s32 	%r542, %r6, %r50;
	ld.shared.u8 	%rs320, [%r542];
	setp.ne.s16 	%p109, %rs320, 0;
	@%p109 bra 	$L__BB0_155;
	add.s32 	%r543, %r7, %r50;
	ld.shared.u8 	%rs321, [%r543];
	setp.ne.s16 	%p110, %rs321, 0;
	@%p110 bra 	$L__BB0_155;
	add.s32 	%r544, %r5, %r50;
	ld.shared.u8 	%rs322, [%r544];
	setp.eq.s16 	%p111, %rs322, 0;
	@%p111 bra 	$L__BB0_156;
$L__BB0_155:
	mov.b16 	%rs323, 0;
	st.local.u8 	[%rd23], %rs323;
	bra.uni 	$L__BB0_157;
$L__BB0_156:
	add.s32 	%r646, %r646, 1;
	mov.u32 	%r545, _ZZ5solvePiE8rowCount;
	mad.lo.s32 	%r546, %r1, 100, %r545;
	shl.b32 	%r547, %r50, 2;
	add.s32 	%r548, %r546, %r547;
	ld.shared.u32 	%r549, [%r548];
	add.s32 	%r550, %r549, %r3;
	st.shared.u32 	[%r548], %r550;
	mov.u32 	%r551, _ZZ5solvePiE8colCount;
	mad.lo.s32 	%r552, %r2, 100, %r551;
	add.s32 	%r553, %r552, %r547;
	ld.shared.u32 	%r554, [%r553];
	add.s32 	%r555, %r554, %r3;
	st.shared.u32 	[%r553], %r555;
	ld.shared.u32 	%r556, [%r51];
	add.s32 	%r557, %r556, %r3;
	st.shared.u32 	[%r51], %r557;
	mov.u32 	%r649, %r50;
$L__BB0_157:
	bar.sync 	0;
	@%p2 bra 	$L__BB0_164;
	ld.local.u8 	%rs324, [%rd24];
	setp.eq.s16 	%p113, %rs324, 0;
	@%p113 bra 	$L__BB0_164;
	add.s32 	%r558, %r6, %r52;
	ld.shared.u8 	%rs325, [%r558];
	setp.ne.s16 	%p114, %rs325, 0;
	@%p114 bra 	$L__BB0_162;
	add.s32 	%r559, %r7, %r52;
	ld.shared.u8 	%rs326, [%r559];
	setp.ne.s16 	%p115, %rs326, 0;
	@%p115 bra 	$L__BB0_162;
	add.s32 	%r560, %r5, %r52;
	ld.shared.u8 	%rs327, [%r560];
	setp.eq.s16 	%p116, %rs327, 0;
	@%p116 bra 	$L__BB0_163;
$L__BB0_162:
	mov.b16 	%rs328, 0;
	st.local.u8 	[%rd24], %rs328;
	bra.uni 	$L__BB0_164;
$L__BB0_163:
	add.s32 	%r646, %r646, 1;
	mov.u32 	%r561, _ZZ5solvePiE8rowCount;
	mad.lo.s32 	%r562, %r1, 100, %r561;
	shl.b32 	%r563, %r52, 2;
	add.s32 	%r564, %r562, %r563;
	ld.shared.u32 	%r565, [%r564];
	add.s32 	%r566, %r565, %r3;
	st.shared.u32 	[%r564], %r566;
	mov.u32 	%r567, _ZZ5solvePiE8colCount;
	mad.lo.s32 	%r568, %r2, 100, %r567;
	add.s32 	%r569, %r568, %r563;
	ld.shared.u32 	%r570, [%r569];
	add.s32 	%r571, %r570, %r3;
	st.shared.u32 	[%r569], %r571;
	ld.shared.u32 	%r572, [%r53];
	add.s32 	%r573, %r572, %r3;
	st.shared.u32 	[%r53], %r573;
	mov.u32 	%r649, %r52;
$L__BB0_164:
	bar.sync 	0;
	@%p2 bra 	$L__BB0_171;
	ld.local.u8 	%rs329, [%rd25];
	setp.eq.s16 	%p118, %rs329, 0;
	@%p118 bra 	$L__BB0_171;
	add.s32 	%r574, %r6, %r54;
	ld.shared.u8 	%rs330, [%r574];
	setp.ne.s16 	%p119, %rs330, 0;
	@%p119 bra 	$L__BB0_169;
	add.s32 	%r575, %r7, %r54;
	ld.shared.u8 	%rs331, [%r575];
	setp.ne.s16 	%p120, %rs331, 0;
	@%p120 bra 	$L__BB0_169;
	add.s32 	%r576, %r5, %r54;
	ld.shared.u8 	%rs332, [%r576];
	setp.eq.s16 	%p121, %rs332, 0;
	@%p121 bra 	$L__BB0_170;
$L__BB0_169:
	mov.b16 	%rs333, 0;
	st.local.u8 	[%rd25], %rs333;
	bra.uni 	$L__BB0_171;
$L__BB0_170:
	add.s32 	%r646, %r646, 1;
	mov.u32 	%r577, _ZZ5solvePiE8rowCount;
	mad.lo.s32 	%r578, %r1, 100, %r577;
	shl.b32 	%r579, %r54, 2;
	add.s32 	%r580, %r578, %r579;
	ld.shared.u32 	%r581, [%r580];
	add.s32 	%r582, %r581, %r3;
	st.shared.u32 	[%r580], %r582;
	mov.u32 	%r583, _ZZ5solvePiE8colCount;
	mad.lo.s32 	%r584, %r2, 100, %r583;
	add.s32 	%r585, %r584, %r579;
	ld.shared.u32 	%r586, [%r585];
	add.s32 	%r587, %r586, %r3;
	st.shared.u32 	[%r585], %r587;
	ld.shared.u32 	%r588, [%r55];
	add.s32 	%r589, %r588, %r3;
	st.shared.u32 	[%r55], %r589;
	mov.u32 	%r649, %r54;
$L__BB0_171:
	bar.sync 	0;
	@%p2 bra 	$L__BB0_178;
	ld.local.u8 	%rs334, [%rd26];
	setp.eq.s16 	%p123, %rs334, 0;
	@%p123 bra 	$L__BB0_178;
	add.s32 	%r590, %r6, %r56;
	ld.shared.u8 	%rs335, [%r590];
	setp.ne.s16 	%p124, %rs335, 0;
	@%p124 bra 	$L__BB0_176;
	add.s32 	%r591, %r7, %r56;
	ld.shared.u8 	%rs336, [%r591];
	setp.ne.s16 	%p125, %rs336, 0;
	@%p125 bra 	$L__BB0_176;
	add.s32 	%r592, %r5, %r56;
	ld.shared.u8 	%rs337, [%r592];
	setp.eq.s16 	%p126, %rs337, 0;
	@%p126 bra 	$L__BB0_177;
$L__BB0_176:
	mov.b16 	%rs338, 0;
	st.local.u8 	[%rd26], %rs338;
	bra.uni 	$L__BB0_178;
$L__BB0_177:
	add.s32 	%r646, %r646, 1;
	mov.u32 	%r593, _ZZ5solvePiE8rowCount;
	mad.lo.s32 	%r594, %r1, 100, %r593;
	shl.b32 	%r595, %r56, 2;
	add.s32 	%r596, %r594, %r595;
	ld.shared.u32 	%r597, [%r596];
	add.s32 	%r598, %r597, %r3;
	st.shared.u32 	[%r596], %r598;
	mov.u32 	%r599, _ZZ5solvePiE8colCount;
	mad.lo.s32 	%r600, %r2, 100, %r599;
	add.s32 	%r601, %r600, %r595;
	ld.shared.u32 	%r602, [%r601];
	add.s32 	%r603, %r602, %r3;
	st.shared.u32 	[%r601], %r603;
	ld.shared.u32 	%r604, [%r57];
	add.s32 	%r605, %r604, %r3;
	st.shared.u32 	[%r57], %r605;
	mov.u32 	%r649, %r56;
$L__BB0_178:
	bar.sync 	0;
	setp.ne.s32 	%p127, %r646, 1;
	@%p127 bra 	$L__BB0_180;
	st.shared.u32 	[%r4], %r649;
$L__BB0_180:
	mov.u32 	%r606, _ZZ5solvePiE8rowCount;
	mad.lo.s32 	%r607, %r1, 100, %r606;
	shl.b32 	%r608, %r2, 2;
	add.s32 	%r609, %r607, %r608;
	ld.shared.u32 	%r134, [%r609];
	add.s32 	%r610, %r134, -1;
	setp.gt.u32 	%p128, %r610, 1248;
	@%p128 bra 	$L__BB0_182;
	shl.b32 	%r611, %r134, 2;
	mov.u32 	%r612, _ZZ5solvePiE6sudoku;
	add.s32 	%r613, %r612, %r611;
	st.shared.u32 	[%r613+-2500], %r2;
$L__BB0_182:
	mov.u32 	%r614, _ZZ5solvePiE8boxCount;
	mad.lo.s32 	%r615, %r1, 100, %r614;
	shl.b32 	%r616, %r2, 2;
	add.s32 	%r617, %r615, %r616;
	ld.shared.u32 	%r135, [%r617];
	add.s32 	%r618, %r135, -1;
	setp.gt.u32 	%p129, %r618, 1248;
	@%p129 bra 	$L__BB0_184;
	shl.b32 	%r619, %r135, 2;
	mov.u32 	%r620, _ZZ5solvePiE6sudoku;
	add.s32 	%r621, %r620, %r619;
	st.shared.u32 	[%r621+-2500], %r2;
$L__BB0_184:
	mov.u32 	%r622, _ZZ5solvePiE8colCount;
	mad.lo.s32 	%r623, %r1, 100, %r622;
	shl.b32 	%r624, %r2, 2;
	add.s32 	%r625, %r623, %r624;
	ld.shared.u32 	%r136, [%r625];
	add.s32 	%r626, %r136, -1;
	setp.gt.u32 	%p130, %r626, 1248;
	@%p130 bra 	$L__BB0_186;
	shl.b32 	%r627, %r136, 2;
	mov.u32 	%r628, _ZZ5solvePiE6sudoku;
	add.s32 	%r629, %r628, %r627;
	st.shared.u32 	[%r629+-2500], %r2;
$L__BB0_186:
	ld.shared.u32 	%r630, [%r4];
	setp.ne.s32 	%p131, %r630, -1;
	@%p131 bra 	$L__BB0_188;
	mov.b16 	%rs339, 1;
	st.shared.u8 	[_ZZ5solvePiE7changed], %rs339;
$L__BB0_188:
	bar.sync 	0;
	ld.shared.u8 	%rs340, [_ZZ5solvePiE7changed];
	setp.ne.s16 	%p132, %rs340, 0;
	setp.lt.u32 	%p133, %r645, 25;
	selp.u32 	%r631, 1, 0, %p132;
	add.s32 	%r645, %r645, %r631;
	and.pred  	%p134, %p132, %p133;
	@%p134 bra 	$L__BB0_1;
	ld.shared.u32 	%r138, [%r4];
	setp.eq.s32 	%p135, %r138, -1;
	@%p135 bra 	$L__BB0_191;
	add.s32 	%r632, %r6, %r138;
	mov.b16 	%rs341, 1;
	st.shared.u8 	[%r632], %rs341;
	add.s32 	%r633, %r5, %r138;
	st.shared.u8 	[%r633], %rs341;
	add.s32 	%r634, %r7, %r138;
	st.shared.u8 	[%r634], %rs341;
$L__BB0_191:
	add.s32 	%r635, %r138, 1;
	mad.lo.s32 	%r636, %r2, 25, %r1;
	mul.wide.u32 	%rd57, %r636, 4;
	add.s64 	%rd58, %rd1, %rd57;
	st.global.u32 	[%rd58], %r635;
	bar.sync 	0;
	add.s32 	%r637, %r6, %r2;
	ld.shared.u8 	%rs342, [%r637];
	setp.eq.s16 	%p136, %rs342, 0;
	@%p136 bra 	$L__BB0_194;
	mov.u32 	%r638, _ZZ5solvePiE6colHas;
	mad.lo.s32 	%r639, %r1, 25, %r638;
	add.s32 	%r640, %r639, %r2;
	ld.shared.u8 	%rs343, [%r640];
	setp.eq.s16 	%p137, %rs343, 0;
	@%p137 bra 	$L__BB0_194;
	mov.u32 	%r641, _ZZ5solvePiE6boxHas;
	mad.lo.s32 	%r642, %r1, 25, %r641;
	add.s32 	%r643, %r642, %r2;
	ld.shared.u8 	%rs344, [%r643];
	setp.ne.s16 	%p138, %rs344, 0;
	@%p138 bra 	$L__BB0_195;
$L__BB0_194:
	mov.b32 	%r644, 0;
	st.global.u32 	[%rd1], %r644;
$L__BB0_195:
	ret;

}


// ===== COMPILED SASS (sm_100) =====

	.target	sm_100

	.elftype	@"ET_EXEC"


//--------------------- .note.nv.tkinfo           --------------------------
	.section	.note.nv.tkinfo,"",@"SHT_NOTE"
	.sectionflags	@"SHF_NOTE_NV_TKINFO"
	.tkinfo
        /*0018*/ 	.word	0x00000002
        /*0030*/ 	.string	""
        /*0030*/ 	.string	"ptxas"
        /*0030*/ 	.string	"Cuda compilation tools, release 13.0, V13.0.88"
        /*0030*/ 	.string	"Build cuda_13.0.r13.0/compiler.36424714_0"
        /*0030*/ 	.string	"-arch sm_100 -m 64 "



//--------------------- .note.nv.cuinfo           --------------------------
	.section	.note.nv.cuinfo,"",@"SHT_NOTE"
	.sectionflags	@"SHF_NOTE_NV_CUINFO"
        /*0018*/ 	.short	0x0002
        /*001a*/ 	.short	0x0064
        /*001c*/ 	.short	0x0082
	.zero		2


//--------------------- .nv.info                  --------------------------
	.section	.nv.info,"",@"SHT_CUDA_INFO"
	.align	4


	//----- nvinfo : EIATTR_REGCOUNT
	.align		4
        /*0000*/ 	.byte	0x04, 0x2f
        /*0002*/ 	.short	(.L_1 - .L_0)
	.align		4
.L_0:
        /*0004*/ 	.word	index@(_Z5solvePi)
        /*0008*/ 	.word	0x00000066


	//----- nvinfo : EIATTR_FRAME_SIZE
	.align		4
.L_1:
        /*000c*/ 	.byte	0x04, 0x11
        /*000e*/ 	.short	(.L_3 - .L_2)
	.align		4
.L_2:
        /*0010*/ 	.word	index@(_Z5solvePi)
        /*0014*/ 	.word	0x00000020


	//----- nvinfo : EIATTR_MIN_STACK_SIZE
	.align		4
.L_3:
        /*0018*/ 	.byte	0x04, 0x12
        /*001a*/ 	.short	(.L_5 - .L_4)
	.align		4
.L_4:
        /*001c*/ 	.word	index@(_Z5solvePi)
        /*0020*/ 	.word	0x00000020
.L_5:


//--------------------- .nv.compat                --------------------------
	.section	.nv.compat,"",@"SHT_CUDA_COMPAT_INFO"
	.align	4
        /*0000*/ 	.byte	0x02, 0x09, 0x00, 0x00, 0x02, 0x02, 0x01, 0x00, 0x02, 0x05, 0x05, 0x00, 0x03, 0x07, 0x01, 0x01
        /*0010*/ 	.byte	0x02, 0x03, 0x00, 0x00, 0x02, 0x06, 0x01, 0x00, 0x04, 0x0b, 0x08, 0x00, 0x09, 0x00, 0x00, 0x00
        /*0020*/ 	.byte	0x00, 0x00, 0x00, 0x00


//--------------------- .nv.info._Z5solvePi       --------------------------
	.section	.nv.info._Z5solvePi,"",@"SHT_CUDA_INFO"
	.sectionflags	@""
	.align	4


	//----- nvinfo : EIATTR_CUDA_API_VERSION
	.align		4
        /*0000*/ 	.byte	0x04, 0x37
        /*0002*/ 	.short	(.L_7 - .L_6)
.L_6:
        /*0004*/ 	.word	0x00000082


	//----- nvinfo : EIATTR_KPARAM_INFO
	.align		4
.L_7:
        /*0008*/ 	.byte	0x04, 0x17
        /*000a*/ 	.short	(.L_9 - .L_8)
.L_8:
        /*000c*/ 	.word	0x00000000
        /*0010*/ 	.short	0x0000
        /*0012*/ 	.short	0x0000
        /*0014*/ 	.byte	0x00, 0xf5, 0x21, 0x00


	//----- nvinfo : EIATTR_SPARSE_MMA_MASK
	.align		4
.L_9:
        /*0018*/ 	.byte	0x03, 0x50
        /*001a*/ 	.short	0x0000


	//----- nvinfo : EIATTR_MAXREG_COUNT
	.align		4
        /*001c*/ 	.byte	0x03, 0x1b
        /*001e*/ 	.short	0x00ff


	//----- nvinfo : EIATTR_NUM_BARRIERS
	.align		4
        /*0020*/ 	.byte	0x02, 0x4c
        /*0022*/ 	.byte	0x01
	.zero		1


	//----- nvinfo : EIATTR_MERCURY_ISA_VERSION
	.align		4
        /*0024*/ 	.byte	0x03, 0x5f
        /*0026*/ 	.short	0x0101


	//----- nvinfo : EIATTR_VRC_CTA_INIT_COUNT
	.align		4
        /*0028*/ 	.byte	0x02, 0x4a
	.zero		1
	.zero		1


	//----- nvinfo : EIATTR_EXIT_INSTR_OFFSETS
	.align		4
        /*002c*/ 	.byte	0x04, 0x1c
        /*002e*/ 	.short	(.L_11 - .L_10)


	//   ....[0]....
.L_10:
        /*0030*/ 	.word	0x00006f70


	//   ....[1]....
        /*0034*/ 	.word	0x00006fb0


	//----- nvinfo : EIATTR_CRS_STACK_SIZE
	.align		4
.L_11:
        /*0038*/ 	.byte	0x04, 0x1e
        /*003a*/ 	.short	(.L_13 - .L_12)
.L_12:
        /*003c*/ 	.word	0x00000000


	//----- nvinfo : EIATTR_CBANK_PARAM_SIZE
	.align		4
.L_13:
        /*0040*/ 	.byte	0x03, 0x19
        /*0042*/ 	.short	0x0008


	//----- nvinfo : EIATTR_PARAM_CBANK
	.align		4
        /*0044*/ 	.byte	0x04, 0x0a
        /*0046*/ 	.short	(.L_15 - .L_14)
	.align		4
.L_14:
        /*0048*/ 	.word	index@(.nv.constant0._Z5solvePi)
        /*004c*/ 	.short	0x0380
        /*004e*/ 	.short	0x0008


	//----- nvinfo : EIATTR_SW_WAR
	.align		4
.L_15:
        /*0050*/ 	.byte	0x04, 0x36
        /*0052*/ 	.short	(.L_17 - .L_16)
.L_16:
        /*0054*/ 	.word	0x00000008
.L_17:


//--------------------- .nv.callgraph             --------------------------
	.section	.nv.callgraph,"",@"SHT_CUDA_CALLGRAPH"
	.align	4
	.sectionentsize	8
	.align		4
        /*0000*/ 	.word	0x00000000
	.align		4
        /*0004*/ 	.word	0xffffffff
	.align		4
        /*0008*/ 	.word	0x00000000
	.align		4
        /*000c*/ 	.word	0xfffffffe
	.align		4
        /*0010*/ 	.word	0x00000000
	.align		4
        /*0014*/ 	.word	0xfffffffd
	.align		4
        /*0018*/ 	.word	0x00000000
	.align		4
        /*001c*/ 	.word	0xfffffffc


//--------------------- .text._Z5solvePi          --------------------------
	.section	.text._Z5solvePi,"ax",@progbits
	.align	128
        .global         _Z5solvePi
        .type           _Z5solvePi,@function
        .size           _Z5solvePi,(.L_x_129 - _Z5solvePi)
        .other          _Z5solvePi,@"STO_CUDA_ENTRY STV_DEFAULT"
_Z5solvePi:
.text._Z5solvePi:
[----:B------:R-:W0:Y:S01]  /*0000*/  LDC R1, c[0x0][0x37c] ;  /* 0x0000df00ff017b82 */ /* 0x000e220000000800 */
[----:B------:R-:W1:Y:S01]  /*0010*/  S2R R50, SR_TID.Y ;  /* 0x0000000000327919 */ /* 0x000e620000002200 */
[----:B------:R-:W-:Y:S02]  /*0020*/  HFMA2 R13, -RZ, RZ, 0, 5.9604644775390625e-08 ;  /* 0x00000001ff0d7431 */ /* 0x000fe400000001ff */
[----:B0-----:R-:W-:Y:S01]  /*0030*/  VIADD R1, R1, 0xffffffe0 ;  /* 0xffffffe001017836 */ /* 0x001fe20000000000 */
[----:B------:R-:W0:Y:S01]  /*0040*/  LDCU.64 UR4, c[0x0][0x358] ;  /* 0x00006b00ff0477ac */ /* 0x000e220008000a00 */
[----:B------:R-:W2:Y:S01]  /*0050*/  S2R R15, SR_TID.X ;  /* 0x00000000000f7919 */ /* 0x000ea20000002100 */
[----:B------:R-:W3:Y:S02]  /*0060*/  S2R R4, SR_CgaCtaId ;  /* 0x0000000000047919 */ /* 0x000ee40000008800 */
[----:B------:R-:W-:Y:S04]  /*0070*/  STL.U8 [R1], R13 ;  /* 0x0000000d01007387 */ /* 0x000fe80000100000 */
[----:B------:R-:W-:Y:S04]  /*0080*/  STL.U8 [R1+0x1], R13 ;  /* 0x0000010d01007387 */ /* 0x000fe80000100000 */
[----:B------:R-:W-:Y:S04]  /*0090*/  STL.U8 [R1+0x2], R13 ;  /* 0x0000020d01007387 */ /* 0x000fe80000100000 */
[----:B------:R-:W-:Y:S04]  /*00a0*/  STL.U8 [R1+0x3], R13 ;  /* 0x0000030d01007387 */ /* 0x000fe80000100000 */
[----:B------:R-:W-:Y:S01]  /*00b0*/  STL.U8 [R1+0x4], R13 ;  /* 0x0000040d01007387 */ /* 0x000fe20000100000 */
[----:B-1----:R-:W-:-:S03]  /*00c0*/  LOP3.LUT R0, R50, 0xffff, RZ, 0xc0, !PT ;  /* 0x0000ffff32007812 */ /* 0x002fc600078ec0ff */
[----:B------:R-:W-:Y:S02]  /*00d0*/  STL.U8 [R1+0x5], R13 ;  /* 0x0000050d01007387 */ /* 0x000fe40000100000 */
[----:B------:R-:W-:Y:S02]  /*00e0*/  IMAD R0, R0, 0x3334, RZ ;  /* 0x0000333400007824 */ /* 0x000fe400078e02ff */
[----:B------:R-:W-:Y:S03]  /*00f0*/  STL.U8 [R1+0x6], R13 ;  /* 0x0000060d01007387 */ /* 0x000fe60000100000 */
[----:B------:R-:W-:Y:S01]  /*0100*/  SHF.R.U32.HI R0, RZ, 0x10, R0 ;  /* 0x00000010ff007819 */ /* 0x000fe20000011600 */
[----:B------:R-:W-:Y:S03]  /*0110*/  STL.U8 [R1+0x7], R13 ;  /* 0x0000070d01007387 */ /* 0x000fe60000100000 */
[----:B------:R-:W-:Y:S01]  /*0120*/  PRMT R0, R0, 0x9910, RZ ;  /* 0x0000991000007816 */ /* 0x000fe200000000ff */
[----:B------:R-:W-:Y:S04]  /*0130*/  STL.U8 [R1+0x8], R13 ;  /* 0x0000080d01007387 */ /* 0x000fe80000100000 */
[----:B------:R-:W-:Y:S01]  /*0140*/  IMAD R0, R0, 0x5, RZ ;  /* 0x0000000500007824 */ /* 0x000fe200078e02ff */
[----:B------:R-:W-:Y:S03]  /*0150*/  STL.U8 [R1+0x9], R13 ;  /* 0x0000090d01007387 */ /* 0x000fe60000100000 */
[----:B------:R-:W-:Y:S01]  /*0160*/  IMAD.MOV R5, RZ, RZ, -R0 ;  /* 0x000000ffff057224 */ /* 0x000fe200078e0a00 */
[----:B--2---:R-:W-:Y:S01]  /*0170*/  LOP3.LUT R0, R15, 0xffff, RZ, 0xc0, !PT ;  /* 0x0000ffff0f007812 */ /* 0x004fe200078ec0ff */
[----:B------:R-:W-:Y:S03]  /*0180*/  STL.U8 [R1+0xa], R13 ;  /* 0x00000a0d01007387 */ /* 0x000fe60000100000 */
[----:B------:R-:W-:Y:S01]  /*0190*/  PRMT R5, R5, 0x7710, RZ ;  /* 0x0000771005057816 */ /* 0x000fe200000000ff */
[----:B------:R-:W-:Y:S01]  /*01a0*/  IMAD R3, R0, 0x3334, RZ ;  /* 0x0000333400037824 */ /* 0x000fe200078e02ff */
[----:B------:R-:W-:Y:S03]  /*01b0*/  STL.U8 [R1+0xb], R13 ;  /* 0x00000b0d01007387 */ /* 0x000fe60000100000 */
[----:B------:R-:W-:Y:S01]  /*01c0*/  IMAD.IADD R0, R5, 0x1, R50 ;  /* 0x0000000105007824 */ /* 0x000fe200078e0232 */
[----:B------:R-:W-:Y:S01]  /*01d0*/  SHF.R.U32.HI R3, RZ, 0x10, R3 ;  /* 0x00000010ff037819 */ /* 0x000fe20000011603 */
[----:B------:R-:W-:Y:S03]  /*01e0*/  STL.U8 [R1+0xc], R13 ;  /* 0x00000c0d01007387 */ /* 0x000fe60000100000 */
[----:B------:R-:W-:Y:S01]  /*01f0*/  LOP3.LUT R0, R0, 0xffff, RZ, 0xc0, !PT ;  /* 0x0000ffff00007812 */ /* 0x000fe200078ec0ff */
[----:B------:R-:W-:Y:S03]  /*0200*/  STL.U8 [R1+0xd], R13 ;  /* 0x00000d0d01007387 */ /* 0x000fe60000100000 */
[C---:B------:R-:W-:Y:S01]  /*0210*/  IADD3 R14, PT, PT, R3.reuse, R50, -R0 ;  /* 0x00000032030e7210 */ /* 0x040fe20007ffe800 */
[----:B------:R-:W-:Y:S01]  /*0220*/  STL.U8 [R1+0xe], R13 ;  /* 0x00000e0d01007387 */ /* 0x000fe20000100000 */
[----:B------:R-:W-:-:S02]  /*0230*/  PRMT R0, R3, 0x9910, RZ ;  /* 0x0000991003007816 */ /* 0x000fc400000000ff */
[----:B------:R-:W-:Y:S01]  /*0240*/  LOP3.LUT R2, R14, 0xffff, RZ, 0xc0, !PT ;  /* 0x0000ffff0e027812 */ /* 0x000fe200078ec0ff */
[----:B------:R-:W-:Y:S02]  /*0250*/  STL.U8 [R1+0xf], R13 ;  /* 0x00000f0d01007387 */ /* 0x000fe40000100000 */
[----:B------:R-:W-:Y:S02]  /*0260*/  IMAD R0, R0, 0x5, RZ ;  /* 0x0000000500007824 */ /* 0x000fe400078e02ff */
[----:B------:R-:W-:Y:S01]  /*0270*/  IMAD R2, R2, 0x3334, RZ ;  /* 0x0000333402027824 */ /* 0x000fe200078e02ff */
[----:B------:R-:W-:Y:S01]  /*0280*/  STL.U8 [R1+0x10], R13 ;  /* 0x0000100d01007387 */ /* 0x000fe20000100000 */
[----:B------:R-:W-:Y:S01]  /*0290*/  IMAD.MOV R3, RZ, RZ, -R0 ;  /* 0x000000ffff037224 */ /* 0x000fe200078e0a00 */
[----:B------:R-:W-:Y:S02]  /*02a0*/  MOV R0, 0x400 ;  /* 0x0000040000007802 */ /* 0x000fe40000000f00 */
[----:B------:R-:W-:Y:S01]  /*02b0*/  SHF.R.U32.HI R2, RZ, 0x10, R2 ;  /* 0x00000010ff027819 */ /* 0x000fe20000011602 */
[----:B------:R-:W-:Y:S01]  /*02c0*/  STL.U8 [R1+0x11], R13 ;  /* 0x0000110d01007387 */ /* 0x000fe20000100000 */
[----:B---3--:R-:W-:Y:S01]  /*02d0*/  LEA R16, R4, R0, 0x18 ;  /* 0x0000000004107211 */ /* 0x008fe200078ec0ff */
[----:B------:R-:W-:Y:S01]  /*02e0*/  VIADD R18, R0, 0x24a0 ;  /* 0x000024a000127836 */ /* 0x000fe20000000000 */
[----:B------:R-:W-:Y:S01]  /*02f0*/  PRMT R5, R2, 0x9910, RZ ;  /* 0x0000991002057816 */ /* 0x000fe200000000ff */
[C---:B------:R-:W-:Y:S01]  /*0300*/  VIADD R25, R0.reuse, 0x271 ;  /* 0x0000027100197836 */ /* 0x040fe20000000000 */
[----:B------:R-:W-:Y:S01]  /*0310*/  PRMT R2, R3, 0x7710, RZ ;  /* 0x0000771003027816 */ /* 0x000fe200000000ff */
[C---:B------:R-:W-:Y:S01]  /*0320*/  VIADD R23, R0.reuse, 0x1adc ;  /* 0x00001adc00177836 */ /* 0x040fe20000000000 */
[----:B------:R-:W-:Y:S01]  /*0330*/  IADD3 R17, PT, PT, R0, 0x4e2, RZ ;  /* 0x000004e200117810 */ /* 0x000fe20007ffe0ff */
[----:B------:R-:W-:Y:S01]  /*0340*/  IMAD.MOV.U32 R3, RZ, RZ, R5 ;  /* 0x000000ffff037224 */ /* 0x000fe200078e0005 */
[----:B------:R-:W-:Y:S01]  /*0350*/  LEA R18, R4, R18, 0x18 ;  /* 0x0000001204127211 */ /* 0x000fe200078ec0ff */
[----:B------:R-:W-:Y:S01]  /*0360*/  IMAD.IADD R2, R2, 0x1, R15 ;  /* 0x0000000102027824 */ /* 0x000fe200078e020f */
[C---:B------:R-:W-:Y:S01]  /*0370*/  LEA R25, R4.reuse, R25, 0x18 ;  /* 0x0000001904197211 */ /* 0x040fe200078ec0ff */
[----:B------:R-:W-:Y:S01]  /*0380*/  IMAD R3, R3, 0x5, RZ ;  /* 0x0000000503037824 */ /* 0x000fe200078e02ff */
[----:B------:R-:W-:Y:S01]  /*0390*/  LEA R17, R4, R17, 0x18 ;  /* 0x0000001104117211 */ /* 0x000fe200078ec0ff */
[----:B------:R-:W-:Y:S01]  /*03a0*/  VIADD R19, R0, 0x754 ;  /* 0x0000075400137836 */ /* 0x000fe20000000000 */
[----:B------:R-:W-:Y:S01]  /*03b0*/  PRMT R2, R2, 0x9910, RZ ;  /* 0x0000991002027816 */ /* 0x000fe200000000ff */
[----:B------:R-:W-:Y:S01]  /*03c0*/  IMAD.MOV R3, RZ, RZ, -R3 ;  /* 0x000000ffff037224 */ /* 0x000fe200078e0a03 */
[----:B------:R-:W-:Y:S01]  /*03d0*/  LEA R23, R4, R23, 0x18 ;  /* 0x0000001704177211 */ /* 0x000fe200078ec0ff */
[----:B------:R-:W-:Y:S01]  /*03e0*/  VIADD R21, R0, 0x1118 ;  /* 0x0000111800157836 */ /* 0x000fe20000000000 */
[----:B------:R-:W-:Y:S01]  /*03f0*/  LEA R19, R4, R19, 0x18 ;  /* 0x0000001304137211 */ /* 0x000fe200078ec0ff */
[----:B------:R-:W-:Y:S01]  /*0400*/  IMAD R0, R2, 0x5, RZ ;  /* 0x0000000502007824 */ /* 0x000fe200078e02ff */
[----:B------:R-:W-:Y:S01]  /*0410*/  PRMT R3, R3, 0x7710, RZ ;  /* 0x0000771003037816 */ /* 0x000fe200000000ff */
[----:B------:R-:W-:Y:S01]  /*0420*/  STL.U8 [R1+0x12], R13 ;  /* 0x0000120d01007387 */ /* 0x000fe20000100000 */
[----:B------:R-:W-:-:S02]  /*0430*/  LEA R21, R4, R21, 0x18 ;  /* 0x0000001504157211 */ /* 0x000fc400078ec0ff */
[----:B------:R-:W-:Y:S01]  /*0440*/  IADD3 R2, PT, PT, R14, R3, RZ ;  /* 0x000000030e027210 */ /* 0x000fe20007ffe0ff */
[----:B------:R-:W-:Y:S01]  /*0450*/  STL.U8 [R1+0x13], R13 ;  /* 0x0000130d01007387 */ /* 0x000fe20000100000 */
[----:B------:R-:W-:Y:S02]  /*0460*/  LOP3.LUT R3, R0, 0xffff, RZ, 0xc0, !PT ;  /* 0x0000ffff00037812 */ /* 0x000fe400078ec0ff */
[----:B------:R-:W-:Y:S01]  /*0470*/  LOP3.LUT R2, R2, 0xffff, RZ, 0xc0, !PT ;  /* 0x0000ffff02027812 */ /* 0x000fe200078ec0ff */
[----:B------:R-:W-:Y:S03]  /*0480*/  STL.U8 [R1+0x14], R13 ;  /* 0x0000140d01007387 */ /* 0x000fe60000100000 */
[----:B------:R-:W-:Y:S01]  /*0490*/  IADD3 R22, PT, PT, R2, R50, R3 ;  /* 0x0000003202167210 */ /* 0x000fe20007ffe003 */
[----:B------:R-:W-:Y:S04]  /*04a0*/  STL.U8 [R1+0x15], R13 ;  /* 0x0000150d01007387 */ /* 0x000fe80000100000 */
[C---:B------:R-:W-:Y:S01]  /*04b0*/  VIADD R3, R22.reuse, 0x1 ;  /* 0x0000000116037836 */ /* 0x040fe20000000000 */
[----:B------:R-:W-:Y:S01]  /*04c0*/  STL.U8 [R1+0x16], R13 ;  /* 0x0000160d01007387 */ /* 0x000fe20000100000 */
[----:B------:R-:W-:-:S02]  /*04d0*/  VIADD R0, R22, 0x2 ;  /* 0x0000000216007836 */ /* 0x000fc40000000000 */
[C---:B------:R-:W-:Y:S01]  /*04e0*/  VIADD R6, R22.reuse, 0x3 ;  /* 0x0000000316067836 */ /* 0x040fe20000000000 */
[----:B------:R-:W-:Y:S01]  /*04f0*/  LOP3.LUT R2, R3, 0xffff, RZ, 0xc0, !PT ;  /* 0x0000ffff03027812 */ /* 0x000fe200078ec0ff */
[----:B------:R-:W-:Y:S01]  /*0500*/  VIADD R7, R22, 0x4 ;  /* 0x0000000416077836 */ /* 0x000fe20000000000 */
[----:B------:R-:W-:Y:S01]  /*0510*/  LOP3.LUT R4, R0, 0xffff, RZ, 0xc0, !PT ;  /* 0x0000ffff00047812 */ /* 0x000fe200078ec0ff */
[----:B------:R-:W-:Y:S01]  /*0520*/  STL.U8 [R1+0x17], R13 ;  /* 0x0000170d01007387 */ /* 0x000fe20000100000 */
[----:B------:R-:W-:Y:S01]  /*0530*/  LOP3.LUT R10, R6, 0xffff, RZ, 0xc0, !PT ;  /* 0x0000ffff060a7812 */ /* 0x000fe200078ec0ff */
[----:B------:R-:W-:Y:S01]  /*0540*/  IMAD R2, R2, 0x47af, RZ ;  /* 0x000047af02027824 */ /* 0x000fe200078e02ff */
[----:B------:R-:W-:Y:S01]  /*0550*/  LOP3.LUT R11, R7, 0xffff, RZ, 0xc0, !PT ;  /* 0x0000ffff070b7812 */ /* 0x000fe200078ec0ff */
[----:B------:R-:W-:Y:S01]  /*0560*/  IMAD R4, R4, 0x47af, RZ ;  /* 0x000047af04047824 */ /* 0x000fe200078e02ff */
[----:B------:R1:W-:Y:S01]  /*0570*/  STL.U8 [R1+0x18], R13 ;  /* 0x0000180d01007387 */ /* 0x0003e20000100000 */
[----:B------:R-:W-:Y:S01]  /*0580*/  IMAD R10, R10, 0x47af, RZ ;  /* 0x000047af0a0a7824 */ /* 0x000fe200078e02ff */
[----:B------:R-:W-:Y:S01]  /*0590*/  SHF.R.U32.HI R8, RZ, 0x10, R2 ;  /* 0x00000010ff087819 */ /* 0x000fe20000011602 */
[----:B------:R-:W-:Y:S01]  /*05a0*/  IMAD R11, R11, 0x47af, RZ ;  /* 0x000047af0b0b7824 */ /* 0x000fe200078e02ff */
[----:B------:R-:W-:Y:S01]  /*05b0*/  SHF.R.U32.HI R9, RZ, 0x10, R4 ;  /* 0x00000010ff097819 */ /* 0x000fe20000011604 */
[----:B------:R-:W-:Y:S01]  /*05c0*/  VIADD R38, R22, 0x8 ;  /* 0x0000000816267836 */ /* 0x000fe20000000000 */
[----:B------:R-:W-:Y:S01]  /*05d0*/  SHF.R.U32.HI R10, RZ, 0x10, R10 ;  /* 0x00000010ff0a7819 */ /* 0x000fe2000001160a */
[----:B------:R-:W-:Y:S01]  /*05e0*/  IMAD.MOV R2, RZ, RZ, -R8 ;  /* 0x000000ffff027224 */ /* 0x000fe200078e0a08 */
[----:B------:R-:W-:Y:S01]  /*05f0*/  SHF.R.U32.HI R60, RZ, 0x10, R11 ;  /* 0x00000010ff3c7819 */ /* 0x000fe2000001160b */
[----:B------:R-:W-:-:S02]  /*0600*/  IMAD.MOV R5, RZ, RZ, -R9 ;  /* 0x000000ffff057224 */ /* 0x000fc400078e0a09 */
[----:B------:R-:W-:Y:S01]  /*0610*/  IMAD.MOV R24, RZ, RZ, -R10 ;  /* 0x000000ffff187224 */ /* 0x000fe200078e0a0a */
[----:B------:R-:W-:Y:S01]  /*0620*/  PRMT R2, R2, 0x7710, RZ ;  /* 0x0000771002027816 */ /* 0x000fe200000000ff */
[C---:B------:R-:W-:Y:S01]  /*0630*/  VIADD R37, R22.reuse, 0x9 ;  /* 0x0000000916257836 */ /* 0x040fe20000000000 */
[----:B------:R-:W-:Y:S01]  /*0640*/  PRMT R5, R5, 0x7710, RZ ;  /* 0x0000771005057816 */ /* 0x000fe200000000ff */
[C---:B------:R-:W-:Y:S01]  /*0650*/  VIADD R28, R22.reuse, 0xc ;  /* 0x0000000c161c7836 */ /* 0x040fe20000000000 */
[----:B------:R-:W-:Y:S01]  /*0660*/  IADD3 R2, PT, PT, R3, R2, RZ ;  /* 0x0000000203027210 */ /* 0x000fe20007ffe0ff */
[----:B------:R-:W-:Y:S01]  /*0670*/  VIADD R32, R22, 0xe ;  /* 0x0000000e16207836 */ /* 0x000fe20000000000 */
[----:B------:R-:W-:Y:S01]  /*0680*/  PRMT R11, R24, 0x7710, RZ ;  /* 0x00007710180b7816 */ /* 0x000fe200000000ff */
[----:B------:R-:W-:Y:S01]  /*0690*/  IMAD.IADD R4, R0, 0x1, R5 ;  /* 0x0000000100047824 */ /* 0x000fe200078e0205 */
[----:B------:R-:W-:Y:S02]  /*06a0*/  LOP3.LUT R5, R2, 0xffff, RZ, 0xc0, !PT ;  /* 0x0000ffff02057812 */ /* 0x000fe400078ec0ff */
[----:B------:R-:W-:Y:S01]  /*06b0*/  IADD3 R2, PT, PT, R22, 0x6, RZ ;  /* 0x0000000616027810 */ /* 0x000fe20007ffe0ff */
[----:B------:R-:W-:Y:S01]  /*06c0*/  IMAD.IADD R11, R6, 0x1, R11 ;  /* 0x00000001060b7824 */ /* 0x000fe200078e020b */
[----:B------:R-:W-:Y:S01]  /*06d0*/  LEA.HI R8, R5, R8, RZ, 0x1f ;  /* 0x0000000805087211 */ /* 0x000fe200078ff8ff */
[----:B------:R-:W-:Y:S01]  /*06e0*/  VIADD R5, R22, 0x5 ;  /* 0x0000000516057836 */ /* 0x000fe20000000000 */
[----:B-1----:R-:W-:-:S02]  /*06f0*/  LOP3.LUT R13, R2, 0xffff, RZ, 0xc0, !PT ;  /* 0x0000ffff020d7812 */ /* 0x002fc400078ec0ff */
[----:B------:R-:W-:Y:S02]  /*0700*/  LOP3.LUT R4, R4, 0xffff, RZ, 0xc0, !PT ;  /* 0x0000ffff04047812 */ /* 0x000fe400078ec0ff */
[----:B------:R-:W-:Y:S01]  /*0710*/  LOP3.LUT R12, R5, 0xffff, RZ, 0xc0, !PT ;  /* 0x0000ffff050c7812 */ /* 0x000fe200078ec0ff */
[----:B------:R-:W-:Y:S01]  /*0720*/  IMAD R13, R13, 0x47af, RZ ;  /* 0x000047af0d0d7824 */ /* 0x000fe200078e02ff */
[----:B------:R-:W-:Y:S01]  /*0730*/  LEA.HI R9, R4, R9, RZ, 0x1f ;  /* 0x0000000904097211 */ /* 0x000fe200078ff8ff */
[----:B------:R-:W-:Y:S01]  /*0740*/  VIADD R4, R22, 0x7 ;  /* 0x0000000716047836 */ /* 0x000fe20000000000 */
[----:B------:R-:W-:Y:S01]  /*0750*/  LOP3.LUT R59, R11, 0xffff, RZ, 0xc0, !PT ;  /* 0x0000ffff0b3b7812 */ /* 0x000fe200078ec0ff */
[----:B------:R-:W-:Y:S01]  /*0760*/  IMAD R12, R12, 0x47af, RZ ;  /* 0x000047af0c0c7824 */ /* 0x000fe200078e02ff */
[----:B------:R-:W-:Y:S02]  /*0770*/  SHF.R.U32.HI R51, RZ, 0x10, R13 ;  /* 0x00000010ff337819 */ /* 0x000fe4000001160d */
[----:B------:R-:W-:-:S02]  /*0780*/  LOP3.LUT R20, R4, 0xffff, RZ, 0xc0, !PT ;  /* 0x0000ffff04147812 */ /* 0x000fc400078ec0ff */
[----:B------:R-:W-:Y:S01]  /*0790*/  SHF.R.U32.HI R53, RZ, 0x10, R12 ;  /* 0x00000010ff357819 */ /* 0x000fe2000001160c */
[----:B------:R-:W-:Y:S01]  /*07a0*/  IMAD.MOV R12, RZ, RZ, -R60 ;  /* 0x000000ffff0c7224 */ /* 0x000fe200078e0a3c */
[----:B------:R-:W-:Y:S01]  /*07b0*/  LEA.HI R59, R59, R10, RZ, 0x1f ;  /* 0x0000000a3b3b7211 */ /* 0x000fe200078ff8ff */
[----:B------:R-:W-:Y:S02]  /*07c0*/  IMAD.MOV R27, RZ, RZ, -R51 ;  /* 0x000000ffff1b7224 */ /* 0x000fe400078e0a33 */
[----:B------:R-:W-:Y:S01]  /*07d0*/  IMAD R54, R20, 0x47af, RZ ;  /* 0x000047af14367824 */ /* 0x000fe200078e02ff */
[----:B------:R-:W-:Y:S02]  /*07e0*/  PRMT R12, R12, 0x7710, RZ ;  /* 0x000077100c0c7816 */ /* 0x000fe400000000ff */
[----:B------:R-:W-:Y:S02]  /*07f0*/  PRMT R27, R27, 0x7710, RZ ;  /* 0x000077101b1b7816 */ /* 0x000fe400000000ff */
[----:B------:R-:W-:Y:S01]  /*0800*/  SHF.R.U32.HI R54, RZ, 0x10, R54 ;  /* 0x00000010ff367819 */ /* 0x000fe20000011636 */
[----:B------:R-:W-:Y:S01]  /*0810*/  IMAD.IADD R11, R7, 0x1, R12 ;  /* 0x00000001070b7824 */ /* 0x000fe200078e020c */
[----:B------:R-:W-:-:S04]  /*0820*/  IADD3 R20, PT, PT, RZ, -R53, RZ ;  /* 0x80000035ff147210 */ /* 0x000fc80007ffe0ff */
[----:B------:R-:W-:Y:S01]  /*0830*/  LOP3.LUT R13, R11, 0xffff, RZ, 0xc0, !PT ;  /* 0x0000ffff0b0d7812 */ /* 0x000fe200078ec0ff */
[----:B------:R-:W-:Y:S01]  /*0840*/  IMAD.IADD R11, R2, 0x1, R27 ;  /* 0x00000001020b7824 */ /* 0x000fe200078e021b */
[----:B------:R-:W-:Y:S02]  /*0850*/  PRMT R20, R20, 0x7710, RZ ;  /* 0x0000771014147816 */ /* 0x000fe400000000ff */
[----:B------:R-:W-:Y:S02]  /*0860*/  LEA.HI R60, R13, R60, RZ, 0x1f ;  /* 0x0000003c0d3c7211 */ /* 0x000fe400078ff8ff */
[----:B------:R-:W-:Y:S01]  /*0870*/  LOP3.LUT R12, R11, 0xffff, RZ, 0xc0, !PT ;  /* 0x0000ffff0b0c7812 */ /* 0x000fe200078ec0ff */
[----:B------:R-:W-:Y:S01]  /*0880*/  IMAD.IADD R10, R5, 0x1, R20 ;  /* 0x00000001050a7824 */ /* 0x000fe200078e0214 */
[----:B------:R-:W-:Y:S02]  /*0890*/  IADD3 R11, PT, PT, RZ, -R54, RZ ;  /* 0x80000036ff0b7210 */ /* 0x000fe40007ffe0ff */
[----:B------:R-:W-:Y:S01]  /*08a0*/  LEA.HI R51, R12, R51, RZ, 0x1f ;  /* 0x000000330c337211 */ /* 0x000fe200078ff8ff */
[----:B------:R-:W-:Y:S01]  /*08b0*/  VIADD R12, R22, 0xa ;  /* 0x0000000a160c7836 */ /* 0x000fe20000000000 */
[----:B------:R-:W-:-:S02]  /*08c0*/  PRMT R11, R11, 0x7710, RZ ;  /* 0x000077100b0b7816 */ /* 0x000fc400000000ff */
[----:B------:R-:W-:Y:S02]  /*08d0*/  LOP3.LUT R13, R38, 0xffff, RZ, 0xc0, !PT ;  /* 0x0000ffff260d7812 */ /* 0x000fe400078ec0ff */
[----:B------:R-:W-:Y:S01]  /*08e0*/  LOP3.LUT R20, R37, 0xffff, RZ, 0xc0, !PT ;  /* 0x0000ffff25147812 */ /* 0x000fe200078ec0ff */
[----:B------:R-:W-:Y:S01]  /*08f0*/  IMAD.IADD R11, R4, 0x1, R11 ;  /* 0x00000001040b7824 */ /* 0x000fe200078e020b */
[----:B------:R-:W-:Y:S01]  /*0900*/  LOP3.LUT R24, R12, 0xffff, RZ, 0xc0, !PT ;  /* 0x0000ffff0c187812 */ /* 0x000fe200078ec0ff */
[----:B------:R-:W-:Y:S01]  /*0910*/  IMAD R13, R13, 0x47af, RZ ;  /* 0x000047af0d0d7824 */ /* 0x000fe200078e02ff */
[----:B------:R-:W-:Y:S01]  /*0920*/  LOP3.LUT R10, R10, 0xffff, RZ, 0xc0, !PT ;  /* 0x0000ffff0a0a7812 */ /* 0x000fe200078ec0ff */
[----:B------:R-:W-:Y:S01]  /*0930*/  IMAD R20, R20, 0x47af, RZ ;  /* 0x000047af14147824 */ /* 0x000fe200078e02ff */
[----:B------:R-:W-:Y:S01]  /*0940*/  LOP3.LUT R11, R11, 0xffff, RZ, 0xc0, !PT ;  /* 0x0000ffff0b0b7812 */ /* 0x000fe200078ec0ff */
[----:B------:R-:W-:Y:S01]  /*0950*/  IMAD R24, R24, 0x47af, RZ ;  /* 0x000047af18187824 */ /* 0x000fe200078e02ff */
[----:B------:R-:W-:-:S02]  /*0960*/  SHF.R.U32.HI R55, RZ, 0x10, R13 ;  /* 0x00000010ff377819 */ /* 0x000fc4000001160d */
[----:B------:R-:W-:Y:S02]  /*0970*/  LEA.HI R53, R10, R53, RZ, 0x1f ;  /* 0x000000350a357211 */ /* 0x000fe400078ff8ff */
[----:B------:R-:W-:Y:S02]  /*0980*/  IADD3 R10, PT, PT, R22, 0xb, RZ ;  /* 0x0000000b160a7810 */ /* 0x000fe40007ffe0ff */
[----:B------:R-:W-:Y:S01]  /*0990*/  LEA.HI R54, R11, R54, RZ, 0x1f ;  /* 0x000000360b367211 */ /* 0x000fe200078ff8ff */
[----:B------:R-:W-:Y:S01]  /*09a0*/  IMAD.MOV R11, RZ, RZ, -R55 ;  /* 0x000000ffff0b7224 */ /* 0x000fe200078e0a37 */
[----:B------:R-:W-:Y:S02]  /*09b0*/  SHF.R.U32.HI R58, RZ, 0x10, R20 ;  /* 0x00000010ff3a7819 */ /* 0x000fe40000011614 */
[----:B------:R-:W-:Y:S02]  /*09c0*/  SHF.R.U32.HI R44, RZ, 0x10, R24 ;  /* 0x00000010ff2c7819 */ /* 0x000fe40000011618 */
[----:B------:R-:W-:Y:S01]  /*09d0*/  LOP3.LUT R26, R10, 0xffff, RZ, 0xc0, !PT ;  /* 0x0000ffff0a1a7812 */ /* 0x000fe200078ec0ff */
[----:B------:R-:W-:Y:S01]  /*09e0*/  IMAD.MOV R20, RZ, RZ, -R58 ;  /* 0x000000ffff147224 */ /* 0x000fe200078e0a3a */
[----:B------:R-:W-:Y:S01]  /*09f0*/  PRMT R11, R11, 0x7710, RZ ;  /* 0x000077100b0b7816 */ /* 0x000fe200000000ff */
[----:B------:R-:W-:Y:S01]  /*0a00*/  IMAD.MOV R31, RZ, RZ, -R44 ;  /* 0x000000ffff1f7224 */ /* 0x000fe200078e0a2c */
[----:B------:R-:W-:Y:S01]  /*0a10*/  LOP3.LUT R24, R32, 0xffff, RZ, 0xc0, !PT ;  /* 0x0000ffff20187812 */ /* 0x000fe200078ec0ff */
[----:B------:R-:W-:Y:S01]  /*0a20*/  IMAD R42, R26, 0x47af, RZ ;  /* 0x000047af1a2a7824 */ /* 0x000fe200078e02ff */
[----:B------:R-:W-:Y:S01]  /*0a30*/  PRMT R20, R20, 0x7710, RZ ;  /* 0x0000771014147816 */ /* 0x000fe200000000ff */
[----:B------:R-:W-:Y:S01]  /*0a40*/  IMAD.IADD R11, R38, 0x1, R11 ;  /* 0x00000001260b7824 */ /* 0x000fe200078e020b */
[----:B------:R-:W-:Y:S01]  /*0a50*/  PRMT R31, R31, 0x7710, RZ ;  /* 0x000077101f1f7816 */ /* 0x000fe200000000ff */
[----:B------:R-:W1:Y:S01]  /*0a60*/  LDC.64 R26, c[0x0][0x380] ;  /* 0x0000e000ff1a7b82 */ /* 0x000e620000000a00 */
[----:B------:R-:W-:Y:S01]  /*0a70*/  SHF.R.U32.HI R42, RZ, 0x10, R42 ;  /* 0x00000010ff2a7819 */ /* 0x000fe2000001162a */
[----:B------:R-:W-:Y:S01]  /*0a80*/  IMAD.IADD R13, R37, 0x1, R20 ;  /* 0x00000001250d7824 */ /* 0x000fe200078e0214 */
[----:B------:R-:W-:Y:S01]  /*0a90*/  LOP3.LUT R20, R11, 0xffff, RZ, 0xc0, !PT ;  /* 0x0000ffff0b147812 */ /* 0x000fe200078ec0ff */
[----:B------:R-:W-:Y:S01]  /*0aa0*/  IMAD.IADD R11, R12, 0x1, R31 ;  /* 0x000000010c0b7824 */ /* 0x000fe200078e021f */
[----:B------:R-:W-:Y:S01]  /*0ab0*/  IADD3 R33, PT, PT, RZ, -R42, RZ ;  /* 0x8000002aff217210 */ /* 0x000fe20007ffe0ff */
[----:B------:R-:W-:Y:S01]  /*0ac0*/  IMAD R24, R24, 0x47af, RZ ;  /* 0x000047af18187824 */ /* 0x000fe200078e02ff */
[----:B------:R-:W-:-:S02]  /*0ad0*/  LOP3.LUT R29, R13, 0xffff, RZ, 0xc0, !PT ;  /* 0x0000ffff0d1d7812 */ /* 0x000fc400078ec0ff */
[----:B------:R-:W-:Y:S02]  /*0ae0*/  PRMT R33, R33, 0x7710, RZ ;  /* 0x0000771021217816 */ /* 0x000fe400000000ff */
[----:B------:R-:W-:Y:S02]  /*0af0*/  LOP3.LUT R11, R11, 0xffff, RZ, 0xc0, !PT ;  /* 0x0000ffff0b0b7812 */ /* 0x000fe400078ec0ff */
[----:B------:R-:W-:Y:S01]  /*0b00*/  LEA.HI R55, R20, R55, RZ, 0x1f ;  /* 0x0000003714377211 */ /* 0x000fe200078ff8ff */
[----:B------:R-:W-:Y:S01]  /*0b10*/  IMAD.IADD R13, R10, 0x1, R33 ;  /* 0x000000010a0d7824 */ /* 0x000fe200078e0221 */
[----:B------:R-:W-:Y:S01]  /*0b20*/  LEA.HI R44, R11, R44, RZ, 0x1f ;  /* 0x0000002c0b2c7211 */ /* 0x000fe200078ff8ff */
[----:B------:R-:W-:Y:S01]  /*0b30*/  VIADD R20, R22, 0xf ;  /* 0x0000000f16147836 */ /* 0x000fe20000000000 */
[----:B------:R-:W-:Y:S02]  /*0b40*/  LOP3.LUT R11, R28, 0xffff, RZ, 0xc0, !PT ;  /* 0x0000ffff1c0b7812 */ /* 0x000fe400078ec0ff */
[----:B------:R-:W-:-:S02]  /*0b50*/  LOP3.LUT R13, R13, 0xffff, RZ, 0xc0, !PT ;  /* 0x0000ffff0d0d7812 */ /* 0x000fc400078ec0ff */
[----:B------:R-:W-:Y:S01]  /*0b60*/  IADD3 R33, PT, PT, R22, 0xd, RZ ;  /* 0x0000000d16217810 */ /* 0x000fe20007ffe0ff */
[----:B------:R-:W-:Y:S01]  /*0b70*/  IMAD R52, R11, 0x47af, RZ ;  /* 0x000047af0b347824 */ /* 0x000fe200078e02ff */
[----:B------:R-:W-:Y:S01]  /*0b80*/  LEA.HI R42, R13, R42, RZ, 0x1f ;  /* 0x0000002a0d2a7211 */ /* 0x000fe200078ff8ff */
[----:B------:R-:W-:Y:S01]  /*0b90*/  IMAD R11, R50, 0x19, R15 ;  /* 0x00000019320b7824 */ /* 0x000fe200078e020f */
[----:B------:R-:W-:Y:S02]  /*0ba0*/  LOP3.LUT R13, R33, 0xffff, RZ, 0xc0, !PT ;  /* 0x0000ffff210d7812 */ /* 0x000fe400078ec0ff */
[----:B------:R-:W-:Y:S01]  /*0bb0*/  SHF.R.U32.HI R52, RZ, 0x10, R52 ;  /* 0x00000010ff347819 */ /* 0x000fe20000011634 */
[----:B-1----:R-:W-:Y:S01]  /*0bc0*/  IMAD.WIDE.U32 R26, R11, 0x4, R26 ;  /* 0x000000040b1a7825 */ /* 0x002fe200078e001a */
[----:B------:R-:W-:Y:S02]  /*0bd0*/  LEA.HI R58, R29, R58, RZ, 0x1f ;  /* 0x0000003a1d3a7211 */ /* 0x000fe400078ff8ff */
[----:B------:R-:W-:Y:S01]  /*0be0*/  LOP3.LUT R29, R20, 0xffff, RZ, 0xc0, !PT ;  /* 0x0000ffff141d7812 */ /* 0x000fe200078ec0ff */
[----:B------:R-:W-:-:S02]  /*0bf0*/  IMAD R57, R13, 0x47af, RZ ;  /* 0x000047af0d397824 */ /* 0x000fc400078e02ff */
[----:B0-----:R0:W2:Y:S01]  /*0c00*/  LDG.E R13, desc[UR4][R26.64] ;  /* 0x000000041a0d7981 */ /* 0x0010a2000c1e1900 */
[----:B------:R-:W-:Y:S02]  /*0c10*/  IMAD.MOV R30, RZ, RZ, -R52 ;  /* 0x000000ffff1e7224 */ /* 0x000fe400078e0a34 */
[----:B------:R-:W-:Y:S01]  /*0c20*/  SHF.R.U32.HI R57, RZ, 0x10, R57 ;  /* 0x00000010ff397819 */ /* 0x000fe20000011639 */
[----:B------:R-:W-:Y:S01]  /*0c30*/  IMAD R43, R29, 0x47af, RZ ;  /* 0x000047af1d2b7824 */ /* 0x000fe200078e02ff */
[----:B------:R-:W-:Y:S02]  /*0c40*/  SHF.R.U32.HI R56, RZ, 0x10, R24 ;  /* 0x00000010ff387819 */ /* 0x000fe40000011618 */
[----:B------:R-:W-:Y:S01]  /*0c50*/  PRMT R29, R30, 0x7710, RZ ;  /* 0x000077101e1d7816 */ /* 0x000fe200000000ff */
[----:B------:R-:W-:Y:S01]  /*0c60*/  IMAD.MOV R30, RZ, RZ, -R57 ;  /* 0x000000ffff1e7224 */ /* 0x000fe200078e0a39 */
[----:B------:R-:W-:Y:S01]  /*0c70*/  SHF.R.U32.HI R43, RZ, 0x10, R43 ;  /* 0x00000010ff2b7819 */ /* 0x000fe2000001162b */
[----:B------:R-:W-:Y:S01]  /*0c80*/  IMAD.MOV R31, RZ, RZ, -R56 ;  /* 0x000000ffff1f7224 */ /* 0x000fe200078e0a38 */
[----:B------:R-:W-:-:S02]  /*0c90*/  IADD3 R24, PT, PT, R28, R29, RZ ;  /* 0x0000001d1c187210 */ /* 0x000fc40007ffe0ff */
[----:B------:R-:W-:Y:S01]  /*0ca0*/  PRMT R30, R30, 0x7710, RZ ;  /* 0x000077101e1e7816 */ /* 0x000fe200000000ff */
[----:B------:R-:W-:Y:S01]  /*0cb0*/  IMAD.MOV R34, RZ, RZ, -R43 ;  /* 0x000000ffff227224 */ /* 0x000fe200078e0a2b */
[----:B------:R-:W-:Y:S02]  /*0cc0*/  LOP3.LUT R29, R24, 0xffff, RZ, 0xc0, !PT ;  /* 0x0000ffff181d7812 */ /* 0x000fe400078ec0ff */
[----:B0-----:R-:W-:Y:S01]  /*0cd0*/  PRMT R27, R31, 0x7710, RZ ;  /* 0x000077101f1b7816 */ /* 0x001fe200000000ff */
[----:B------:R-:W-:Y:S01]  /*0ce0*/  IMAD.IADD R24, R33, 0x1, R30 ;  /* 0x0000000121187824 */ /* 0x000fe200078e021e */
[----:B------:R-:W-:-:S03]  /*0cf0*/  PRMT R31, R34, 0x7710, RZ ;  /* 0x00007710221f7816 */ /* 0x000fc600000000ff */
[----:B------:R-:W-:Y:S01]  /*0d00*/  IMAD.IADD R26, R32, 0x1, R27 ;  /* 0x00000001201a7824 */ /* 0x000fe200078e021b */
[----:B------:R-:W-:Y:S01]  /*0d10*/  LOP3.LUT R30, R24, 0xffff, RZ, 0xc0, !PT ;  /* 0x0000ffff181e7812 */ /* 0x000fe200078ec0ff */
[----:B------:R-:W-:Y:S01]  /*0d20*/  VIADD R24, R22, 0x10 ;  /* 0x0000001016187836 */ /* 0x000fe20000000000 */
[----:B------:R-:W-:Y:S02]  /*0d30*/  IADD3 R27, PT, PT, R20, R31, RZ ;  /* 0x0000001f141b7210 */ /* 0x000fe40007ffe0ff */
[----:B------:R-:W-:Y:S02]  /*0d40*/  LEA.HI R52, R29, R52, RZ, 0x1f ;  /* 0x000000341d347211 */ /* 0x000fe400078ff8ff */
[----:B------:R-:W-:Y:S02]  /*0d50*/  LOP3.LUT R29, R26, 0xffff, RZ, 0xc0, !PT ;  /* 0x0000ffff1a1d7812 */ /* 0x000fe400078ec0ff */
[----:B------:R-:W-:Y:S02]  /*0d60*/  LOP3.LUT R26, R27, 0xffff, RZ, 0xc0, !PT ;  /* 0x0000ffff1b1a7812 */ /* 0x000fe400078ec0ff */
[----:B------:R-:W-:-:S02]  /*0d70*/  LOP3.LUT R27, R24, 0xffff, RZ, 0xc0, !PT ;  /* 0x0000ffff181b7812 */ /* 0x000fc400078ec0ff */
[----:B------:R-:W-:Y:S01]  /*0d80*/  LEA.HI R56, R29, R56, RZ, 0x1f ;  /* 0x000000381d387211 */ /* 0x000fe200078ff8ff */
[C---:B------:R-:W-:Y:S02]  /*0d90*/  VIADD R29, R22.reuse, 0x12 ;  /* 0x00000012161d7836 */ /* 0x040fe40000000000 */
[----:B------:R-:W-:Y:S02]  /*0da0*/  IMAD R41, R27, 0x47af, RZ ;  /* 0x000047af1b297824 */ /* 0x000fe400078e02ff */
[----:B------:R-:W-:Y:S01]  /*0db0*/  VIADD R31, R22, 0x11 ;  /* 0x00000011161f7836 */ /* 0x000fe20000000000 */
[----:B------:R-:W-:Y:S01]  /*0dc0*/  LEA.HI R57, R30, R57, RZ, 0x1f ;  /* 0x000000391e397211 */ /* 0x000fe200078ff8ff */
[----:B------:R-:W-:Y:S01]  /*0dd0*/  VIADD R27, R22, 0x13 ;  /* 0x00000013161b7836 */ /* 0x000fe20000000000 */
[----:B------:R-:W-:Y:S02]  /*0de0*/  LOP3.LUT R34, R29, 0xffff, RZ, 0xc0, !PT ;  /* 0x0000ffff1d227812 */ /* 0x000fe400078ec0ff */
[----:B------:R-:W-:-:S02]  /*0df0*/  SHF.R.U32.HI R41, RZ, 0x10, R41 ;  /* 0x00000010ff297819 */ /* 0x000fc40000011629 */
[----:B------:R-:W-:Y:S01]  /*0e00*/  LOP3.LUT R30, R31, 0xffff, RZ, 0xc0, !PT ;  /* 0x0000ffff1f1e7812 */ /* 0x000fe200078ec0ff */
[----:B------:R-:W-:Y:S01]  /*0e10*/  IMAD R34, R34, 0x47af, RZ ;  /* 0x000047af22227824 */ /* 0x000fe200078e02ff */
[----:B------:R-:W-:Y:S01]  /*0e20*/  LOP3.LUT R35, R27, 0xffff, RZ, 0xc0, !PT ;  /* 0x0000ffff1b237812 */ /* 0x000fe200078ec0ff */
[----:B------:R-:W-:Y:S01]  /*0e30*/  IMAD.MOV R39, RZ, RZ, -R41 ;  /* 0x000000ffff277224 */ /* 0x000fe200078e0a29 */
[----:B------:R-:W-:Y:S01]  /*0e40*/  LEA.HI R43, R26, R43, RZ, 0x1f ;  /* 0x0000002b1a2b7211 */ /* 0x000fe200078ff8ff */
[----:B------:R-:W-:Y:S01]  /*0e50*/  IMAD R30, R30, 0x47af, RZ ;  /* 0x000047af1e1e7824 */ /* 0x000fe200078e02ff */
[----:B------:R-:W-:Y:S01]  /*0e60*/  IADD3 R26, PT, PT, R22, 0x14, RZ ;  /* 0x00000014161a7810 */ /* 0x000fe20007ffe0ff */
[----:B------:R-:W-:Y:S01]  /*0e70*/  IMAD R49, R35, 0x47af, RZ ;  /* 0x000047af23317824 */ /* 0x000fe200078e02ff */
[----:B------:R-:W-:Y:S02]  /*0e80*/  PRMT R35, R39, 0x7710, RZ ;  /* 0x0000771027237816 */ /* 0x000fe400000000ff */
[----:B------:R-:W-:-:S02]  /*0e90*/  LOP3.LUT R36, R26, 0xffff, RZ, 0xc0, !PT ;  /* 0x0000ffff1a247812 */ /* 0x000fc400078ec0ff */
[----:B------:R-:W-:Y:S02]  /*0ea0*/  SHF.R.U32.HI R47, RZ, 0x10, R34 ;  /* 0x00000010ff2f7819 */ /* 0x000fe40000011622 */
[----:B------:R-:W-:Y:S01]  /*0eb0*/  SHF.R.U32.HI R45, RZ, 0x10, R30 ;  /* 0x00000010ff2d7819 */ /* 0x000fe2000001161e */
[----:B------:R-:W-:Y:S02]  /*0ec0*/  IMAD R39, R36, 0x47af, RZ ;  /* 0x000047af24277824 */ /* 0x000fe400078e02ff */
[----:B------:R-:W-:Y:S02]  /*0ed0*/  IMAD.IADD R30, R24, 0x1, R35 ;  /* 0x00000001181e7824 */ /* 0x000fe400078e0223 */
[----:B------:R-:W-:Y:S02]  /*0ee0*/  IMAD.MOV R40, RZ, RZ, -R47 ;  /* 0x000000ffff287224 */ /* 0x000fe400078e0a2f */
[----:B------:R-:W-:Y:S01]  /*0ef0*/  IMAD.MOV R36, RZ, RZ, -R45 ;  /* 0x000000ffff247224 */ /* 0x000fe200078e0a2d */
[----:B------:R-:W-:-:S02]  /*0f00*/  SHF.R.U32.HI R49, RZ, 0x10, R49 ;  /* 0x00000010ff317819 */ /* 0x000fc40000011631 */
[----:B------:R-:W-:Y:S02]  /*0f10*/  LOP3.LUT R34, R30, 0xffff, RZ, 0xc0, !PT ;  /* 0x0000ffff1e227812 */ /* 0x000fe400078ec0ff */
[----:B------:R-:W-:Y:S02]  /*0f20*/  PRMT R40, R40, 0x7710, RZ ;  /* 0x0000771028287816 */ /* 0x000fe400000000ff */
[----:B------:R-:W-:Y:S02]  /*0f30*/  PRMT R36, R36, 0x7710, RZ ;  /* 0x0000771024247816 */ /* 0x000fe400000000ff */
[----:B------:R-:W-:Y:S02]  /*0f40*/  IADD3 R46, PT, PT, RZ, -R49, RZ ;  /* 0x80000031ff2e7210 */ /* 0x000fe40007ffe0ff */
[----:B------:R-:W-:Y:S01]  /*0f50*/  LEA.HI R41, R34, R41, RZ, 0x1f ;  /* 0x0000002922297211 */ /* 0x000fe200078ff8ff */
[----:B------:R-:W-:Y:S01]  /*0f60*/  IMAD.IADD R34, R29, 0x1, R40 ;  /* 0x000000011d227824 */ /* 0x000fe200078e0228 */
[----:B------:R-:W-:Y:S01]  /*0f70*/  PRMT R46, R46, 0x7710, RZ ;  /* 0x000077102e2e7816 */ /* 0x000fe200000000ff */
[----:B------:R-:W-:Y:S01]  /*0f80*/  IMAD.IADD R30, R31, 0x1, R36 ;  /* 0x000000011f1e7824 */ /* 0x000fe200078e0224 */
[----:B------:R-:W-:-:S02]  /*0f90*/  SHF.R.U32.HI R39, RZ, 0x10, R39 ;  /* 0x00000010ff277819 */ /* 0x000fc40000011627 */
[----:B------:R-:W-:Y:S02]  /*0fa0*/  LOP3.LUT R34, R34, 0xffff, RZ, 0xc0, !PT ;  /* 0x0000ffff22227812 */ /* 0x000fe400078ec0ff */
[----:B------:R-:W-:Y:S01]  /*0fb0*/  LOP3.LUT R36, R30, 0xffff, RZ, 0xc0, !PT ;  /* 0x0000ffff1e247812 */ /* 0x000fe200078ec0ff */
[----:B------:R-:W-:Y:S02]  /*0fc0*/  IMAD.IADD R30, R27, 0x1, R46 ;  /* 0x000000011b1e7824 */ /* 0x000fe400078e022e */
[----:B------:R-:W-:Y:S01]  /*0fd0*/  IMAD.MOV R35, RZ, RZ, -R39 ;  /* 0x000000ffff237224 */ /* 0x000fe200078e0a27 */
[----:B------:R-:W-:Y:S02]  /*0fe0*/  LEA.HI R47, R34, R47, RZ, 0x1f ;  /* 0x0000002f222f7211 */ /* 0x000fe400078ff8ff */
[----:B------:R-:W-:Y:S02]  /*0ff0*/  IADD3 R34, PT, PT, R22, 0x15, RZ ;  /* 0x0000001516227810 */ /* 0x000fe40007ffe0ff */
[----:B------:R-:W-:Y:S01]  /*1000*/  LEA.HI R45, R36, R45, RZ, 0x1f ;  /* 0x0000002d242d7211 */ /* 0x000fe200078ff8ff */
[----:B------:R-:W-:Y:S01]  /*1010*/  VIADD R36, R22, 0x16 ;  /* 0x0000001616247836 */ /* 0x000fe20000000000 */
[----:B------:R-:W-:-:S02]  /*1020*/  LOP3.LUT R30, R30, 0xffff, RZ, 0xc0, !PT ;  /* 0x0000ffff1e1e7812 */ /* 0x000fc400078ec0ff */
[----:B------:R-:W-:Y:S02]  /*1030*/  PRMT R35, R35, 0x7710, RZ ;  /* 0x0000771023237816 */ /* 0x000fe400000000ff */
[----:B------:R-:W-:Y:S02]  /*1040*/  LOP3.LUT R46, R34, 0xffff, RZ, 0xc0, !PT ;  /* 0x0000ffff222e7812 */ /* 0x000fe400078ec0ff */
[----:B------:R-:W-:Y:S01]  /*1050*/  LEA.HI R49, R30, R49, RZ, 0x1f ;  /* 0x000000311e317211 */ /* 0x000fe200078ff8ff */
[----:B------:R-:W-:Y:S01]  /*1060*/  IMAD.IADD R30, R26, 0x1, R35 ;  /* 0x000000011a1e7824 */ /* 0x000fe200078e0223 */
[----:B------:R-:W-:Y:S01]  /*1070*/  LOP3.LUT R48, R36, 0xffff, RZ, 0xc0, !PT ;  /* 0x0000ffff24307812 */ /* 0x000fe200078ec0ff */
[----:B------:R-:W-:Y:S02]  /*1080*/  VIADD R35, R22, 0x17 ;  /* 0x0000001716237836 */ /* 0x000fe40000000000 */
[----:B------:R-:W-:Y:S01]  /*1090*/  IMAD R46, R46, 0x47af, RZ ;  /* 0x000047af2e2e7824 */ /* 0x000fe200078e02ff */
[----:B------:R-:W-:Y:S01]  /*10a0*/  LOP3.LUT R40, R22, 0xffff, RZ, 0xc0, !PT ;  /* 0x0000ffff16287812 */ /* 0x000fe200078ec0ff */
[----:B------:R-:W-:Y:S01]  /*10b0*/  IMAD R61, R48, 0x47af, RZ ;  /* 0x000047af303d7824 */ /* 0x000fe200078e02ff */
[----:B------:R-:W-:-:S02]  /*10c0*/  LOP3.LUT R62, R35, 0xffff, RZ, 0xc0, !PT ;  /* 0x0000ffff233e7812 */ /* 0x000fc400078ec0ff */
[----:B------:R-:W-:Y:S01]  /*10d0*/  SHF.R.U32.HI R48, RZ, 0x10, R46 ;  /* 0x00000010ff307819 */ /* 0x000fe2000001162e */
[----:B------:R-:W-:Y:S01]  /*10e0*/  IMAD R40, R40, 0xa3e, RZ ;  /* 0x00000a3e28287824 */ /* 0x000fe200078e02ff */
[----:B------:R-:W-:Y:S01]  /*10f0*/  LOP3.LUT R30, R30, 0xffff, RZ, 0xc0, !PT ;  /* 0x0000ffff1e1e7812 */ /* 0x000fe200078ec0ff */
[----:B------:R-:W-:Y:S01]  /*1100*/  IMAD R62, R62, 0x47af, RZ ;  /* 0x000047af3e3e7824 */ /* 0x000fe200078e02ff */
[----:B------:R-:W-:Y:S02]  /*1110*/  IADD3 R65, PT, PT, RZ, -R48, RZ ;  /* 0x80000030ff417210 */ /* 0x000fe40007ffe0ff */
[----:B------:R-:W-:Y:S02]  /*1120*/  SHF.R.U32.HI R61, RZ, 0x10, R61 ;  /* 0x00000010ff3d7819 */ /* 0x000fe4000001163d */
[----:B------:R-:W-:Y:S01]  /*1130*/  LEA.HI R39, R30, R39, RZ, 0x1f ;  /* 0x000000271e277211 */ /* 0x000fe200078ff8ff */
[----:B------:R-:W-:Y:S01]  /*1140*/  VIADD R30, R22, 0x18 ;  /* 0x00000018161e7836 */ /* 0x000fe20000000000 */
[----:B------:R-:W-:Y:S01]  /*1150*/  SHF.R.U32.HI R40, RZ, 0x10, R40 ;  /* 0x00000010ff287819 */ /* 0x000fe20000011628 */
[----:B------:R-:W-:Y:S01]  /*1160*/  IMAD.MOV R67, RZ, RZ, -R61 ;  /* 0x000000ffff437224 */ /* 0x000fe200078e0a3d */
[----:B------:R-:W-:-:S02]  /*1170*/  PRMT R65, R65, 0x7710, RZ ;  /* 0x0000771041417816 */ /* 0x000fc400000000ff */
[----:B------:R-:W-:Y:S02]  /*1180*/  SHF.R.U32.HI R63, RZ, 0x10, R62 ;  /* 0x00000010ff3f7819 */ /* 0x000fe4000001163e */
[----:B------:R-:W-:Y:S01]  /*1190*/  PRMT R46, R40, 0x9910, RZ ;  /* 0x00009910282e7816 */ /* 0x000fe200000000ff */
[----:B------:R-:W-:Y:S01]  /*11a0*/  IMAD.IADD R40, R34, 0x1, R65 ;  /* 0x0000000122287824 */ /* 0x000fe200078e0241 */
[----:B------:R-:W-:Y:S01]  /*11b0*/  LOP3.LUT R62, R30, 0xffff, RZ, 0xc0, !PT ;  /* 0x0000ffff1e3e7812 */ /* 0x000fe200078ec0ff */
[----:B------:R-:W-:Y:S01]  /*11c0*/  IMAD.MOV R64, RZ, RZ, -R63 ;  /* 0x000000ffff407224 */ /* 0x000fe200078e0a3f */
[----:B------:R-:W-:Y:S01]  /*11d0*/  PRMT R67, R67, 0x7710, RZ ;  /* 0x0000771043437816 */ /* 0x000fe200000000ff */
[----:B------:R-:W-:Y:S01]  /*11e0*/  IMAD R46, R46, 0x19, RZ ;  /* 0x000000192e2e7824 */ /* 0x000fe200078e02ff */
[----:B------:R-:W-:Y:S01]  /*11f0*/  LOP3.LUT R65, R40, 0xffff, RZ, 0xc0, !PT ;  /* 0x0000ffff28417812 */ /* 0x000fe200078ec0ff */
[----:B------:R-:W-:Y:S01]  /*1200*/  IMAD R66, R62, 0x47af, RZ ;  /* 0x000047af3e427824 */ /* 0x000fe200078e02ff */
[----:B------:R-:W-:Y:S01]  /*1210*/  PRMT R64, R64, 0x7710, RZ ;  /* 0x0000771040407816 */ /* 0x000fe200000000ff */
[----:B------:R-:W-:Y:S01]  /*1220*/  IMAD.IADD R62, R36, 0x1, R67 ;  /* 0x00000001243e7824 */ /* 0x000fe200078e0243 */
[----:B------:R-:W-:Y:S01]  /*1230*/  LEA.HI R40, R65, R48, RZ, 0x1f ;  /* 0x0000003041287211 */ /* 0x000fe200078ff8ff */
[----:B------:R-:W-:Y:S01]  /*1240*/  IMAD.MOV R65, RZ, RZ, -R46 ;  /* 0x000000ffff417224 */ /* 0x000fe200078e0a2e */
[----:B------:R-:W-:-:S02]  /*1250*/  IADD3 R48, PT, PT, R35, R64, RZ ;  /* 0x0000004023307210 */ /* 0x000fc40007ffe0ff */
[----:B------:R-:W-:Y:S02]  /*1260*/  LOP3.LUT R46, R62, 0xffff, RZ, 0xc0, !PT ;  /* 0x0000ffff3e2e7812 */ /* 0x000fe400078ec0ff */
[----:B------:R-:W-:Y:S02]  /*1270*/  LOP3.LUT R8, R8, 0xffff, RZ, 0xc0, !PT ;  /* 0x0000ffff08087812 */ /* 0x000fe400078ec0ff */
[----:B------:R-:W-:Y:S02]  /*1280*/  SHF.R.U32.HI R62, RZ, 0x10, R66 ;  /* 0x00000010ff3e7819 */ /* 0x000fe40000011642 */
[----:B------:R-:W-:Y:S02]  /*1290*/  LOP3.LUT R48, R48, 0xffff, RZ, 0xc0, !PT ;  /* 0x0000ffff30307812 */ /* 0x000fe400078ec0ff */
[----:B------:R-:W-:Y:S02]  /*12a0*/  LOP3.LUT R59, R59, 0xffff, RZ, 0xc0, !PT ;  /* 0x0000ffff3b3b7812 */ /* 0x000fe400078ec0ff */
[----:B------:R-:W-:-:S02]  /*12b0*/  SHF.R.U32.HI R8, RZ, 0x4, R8 ;  /* 0x00000004ff087819 */ /* 0x000fc40000011608 */
[----:B------:R-:W-:Y:S01]  /*12c0*/  LEA.HI R46, R46, R61, RZ, 0x1f ;  /* 0x0000003d2e2e7211 */ /* 0x000fe200078ff8ff */
[----:B------:R-:W-:Y:S01]  /*12d0*/  IMAD.MOV R61, RZ, RZ, -R62 ;  /* 0x000000ffff3d7224 */ /* 0x000fe200078e0a3e */
[----:B------:R-:W-:Y:S02]  /*12e0*/  LOP3.LUT R9, R9, 0xffff, RZ, 0xc0, !PT ;  /* 0x0000ffff09097812 */ /* 0x000fe400078ec0ff */
[----:B------:R-:W-:Y:S02]  /*12f0*/  LEA.HI R48, R48, R63, RZ, 0x1f ;  /* 0x0000003f30307211 */ /* 0x000fe400078ff8ff */
[----:B------:R-:W-:Y:S02]  /*1300*/  SHF.R.U32.HI R59, RZ, 0x4, R59 ;  /* 0x00000004ff3b7819 */ /* 0x000fe4000001163b */
[----:B------:R-:W-:Y:S02]  /*1310*/  LOP3.LUT R60, R60, 0xffff, RZ, 0xc0, !PT ;  /* 0x0000ffff3c3c7812 */ /* 0x000fe400078ec0ff */
[----:B------:R-:W-:-:S02]  /*1320*/  PRMT R63, R8, 0x9910, RZ ;  /* 0x00009910083f7816 */ /* 0x000fc400000000ff */
[----:B------:R-:W-:Y:S02]  /*1330*/  SHF.R.U32.HI R9, RZ, 0x4, R9 ;  /* 0x00000004ff097819 */ /* 0x000fe40000011609 */
[----:B------:R-:W-:Y:S02]  /*1340*/  PRMT R61, R61, 0x7710, RZ ;  /* 0x000077103d3d7816 */ /* 0x000fe400000000ff */
[----:B------:R-:W-:Y:S01]  /*1350*/  PRMT R64, R59, 0x9910, RZ ;  /* 0x000099103b407816 */ /* 0x000fe200000000ff */
[----:B------:R-:W-:Y:S01]  /*1360*/  IMAD.MOV.U32 R59, RZ, RZ, R63 ;  /* 0x000000ffff3b7224 */ /* 0x000fe200078e003f */
[----:B------:R-:W-:Y:S02]  /*1370*/  SHF.R.U32.HI R8, RZ, 0x4, R60 ;  /* 0x00000004ff087819 */ /* 0x000fe4000001163c */
[----:B------:R-:W-:Y:S02]  /*1380*/  PRMT R60, R9, 0x9910, RZ ;  /* 0x00009910093c7816 */ /* 0x000fe400000000ff */
[----:B------:R-:W-:Y:S01]  /*1390*/  IADD3 R9, PT, PT, R30, R61, RZ ;  /* 0x0000003d1e097210 */ /* 0x000fe20007ffe0ff */
[----:B------:R-:W-:Y:S01]  /*13a0*/  IMAD.MOV.U32 R61, RZ, RZ, R64 ;  /* 0x000000ffff3d7224 */ /* 0x000fe200078e0040 */
[----:B------:R-:W-:Y:S01]  /*13b0*/  PRMT R63, R8, 0x9910, RZ ;  /* 0x00009910083f7816 */ /* 0x000fe200000000ff */
[----:B------:R-:W-:-:S02]  /*13c0*/  IMAD R8, R59, 0x19, RZ ;  /* 0x000000193b087824 */ /* 0x000fc400078e02ff */
[----:B------:R-:W-:Y:S02]  /*13d0*/  IMAD R59, R60, 0x19, RZ ;  /* 0x000000193c3b7824 */ /* 0x000fe400078e02ff */
[----:B------:R-:W-:Y:S02]  /*13e0*/  IMAD R60, R61, 0x19, RZ ;  /* 0x000000193d3c7824 */ /* 0x000fe400078e02ff */
[----:B------:R-:W-:Y:S02]  /*13f0*/  IMAD.MOV R61, RZ, RZ, -R8 ;  /* 0x000000ffff3d7224 */ /* 0x000fe400078e0a08 */
[----:B------:R-:W-:Y:S02]  /*1400*/  IMAD R8, R63, 0x19, RZ ;  /* 0x000000193f087824 */ /* 0x000fe400078e02ff */
[----:B------:R-:W-:Y:S01]  /*1410*/  IMAD.MOV R59, RZ, RZ, -R59 ;  /* 0x000000ffff3b7224 */ /* 0x000fe200078e0a3b */
[----:B------:R-:W-:Y:S01]  /*1420*/  LOP3.LUT R9, R9, 0xffff, RZ, 0xc0, !PT ;  /* 0x0000ffff09097812 */ /* 0x000fe200078ec0ff */
[----:B------:R-:W-:Y:S01]  /*1430*/  IMAD.MOV R60, RZ, RZ, -R60 ;  /* 0x000000ffff3c7224 */ /* 0x000fe200078e0a3c */
[----:B------:R-:W-:-:S02]  /*1440*/  IADD3 R8, PT, PT, RZ, -R8, RZ ;  /* 0x80000008ff087210 */ /* 0x000fc40007ffe0ff */
[----:B------:R-:W-:Y:S02]  /*1450*/  PRMT R59, R59, 0x7710, RZ ;  /* 0x000077103b3b7816 */ /* 0x000fe400000000ff */
[----:B------:R-:W-:Y:S02]  /*1460*/  LEA.HI R9, R9, R62, RZ, 0x1f ;  /* 0x0000003e09097211 */ /* 0x000fe400078ff8ff */
[----:B------:R-:W-:Y:S02]  /*1470*/  PRMT R62, R61, 0x7710, RZ ;  /* 0x000077103d3e7816 */ /* 0x000fe400000000ff */
[----:B------:R-:W-:Y:S02]  /*1480*/  PRMT R61, R60, 0x7710, RZ ;  /* 0x000077103c3d7816 */ /* 0x000fe400000000ff */
[----:B------:R-:W-:Y:S01]  /*1490*/  PRMT R60, R8, 0x7710, RZ ;  /* 0x00007710083c7816 */ /* 0x000fe200000000ff */
[----:B------:R-:W-:Y:S01]  /*14a0*/  IMAD.IADD R8, R0, 0x1, R59 ;  /* 0x0000000100087824 */ /* 0x000fe200078e023b */
[----:B------:R-:W-:-:S02]  /*14b0*/  LOP3.LUT R0, R53, 0xffff, RZ, 0xc0, !PT ;  /* 0x0000ffff35007812 */ /* 0x000fc400078ec0ff */
[----:B------:R-:W-:Y:S02]  /*14c0*/  LOP3.LUT R51, R51, 0xffff, RZ, 0xc0, !PT ;  /* 0x0000ffff33337812 */ /* 0x000fe400078ec0ff */
[----:B------:R-:W-:Y:S02]  /*14d0*/  SHF.R.U32.HI R0, RZ, 0x4, R0 ;  /* 0x00000004ff007819 */ /* 0x000fe40000011600 */
[----:B------:R-:W-:Y:S02]  /*14e0*/  LOP3.LUT R54, R54, 0xffff, RZ, 0xc0, !PT ;  /* 0x0000ffff36367812 */ /* 0x000fe400078ec0ff */
[----:B------:R-:W-:Y:S02]  /*14f0*/  LOP3.LUT R53, R55, 0xffff, RZ, 0xc0, !PT ;  /* 0x0000ffff37357812 */ /* 0x000fe400078ec0ff */
[----:B------:R-:W-:Y:S02]  /*1500*/  LOP3.LUT R58, R58, 0xffff, RZ, 0xc0, !PT ;  /* 0x0000ffff3a3a7812 */ /* 0x000fe400078ec0ff */
[----:B------:R-:W-:-:S02]  /*1510*/  PRMT R55, R0, 0x9910, RZ ;  /* 0x0000991000377816 */ /* 0x000fc400000000ff */
[----:B------:R-:W-:Y:S02]  /*1520*/  SHF.R.U32.HI R0, RZ, 0x4, R51 ;  /* 0x00000004ff007819 */ /* 0x000fe40000011633 */
[----:B------:R-:W-:Y:S02]  /*1530*/  SHF.R.U32.HI R51, RZ, 0x4, R54 ;  /* 0x00000004ff337819 */ /* 0x000fe40000011636 */
[----:B------:R-:W-:Y:S02]  /*1540*/  SHF.R.U32.HI R53, RZ, 0x4, R53 ;  /* 0x00000004ff357819 */ /* 0x000fe40000011635 */
[----:B------:R-:W-:Y:S02]  /*1550*/  SHF.R.U32.HI R54, RZ, 0x4, R58 ;  /* 0x00000004ff367819 */ /* 0x000fe4000001163a */
[----:B------:R-:W-:Y:S01]  /*1560*/  PRMT R58, R0, 0x9910, RZ ;  /* 0x00009910003a7816 */ /* 0x000fe200000000ff */
[----:B------:R-:W-:Y:S01]  /*1570*/  IMAD.IADD R7, R7, 0x1, R60 ;  /* 0x0000000107077824 */ /* 0x000fe200078e023c */
[----:B------:R-:W-:Y:S01]  /*1580*/  PRMT R59, R51, 0x9910, RZ ;  /* 0x00009910333b7816 */ /* 0x000fe200000000ff */
[----:B------:R-:W-:Y:S01]  /*1590*/  IMAD R0, R55, 0x19, RZ ;  /* 0x0000001937007824 */ /* 0x000fe200078e02ff */
[----:B------:R-:W-:-:S02]  /*15a0*/  PRMT R60, R53, 0x9910, RZ ;  /* 0x00009910353c7816 */ /* 0x000fc400000000ff */
[----:B------:R-:W-:Y:S01]  /*15b0*/  MOV R51, R58 ;  /* 0x0000003a00337202 */ /* 0x000fe20000000f00 */
[----:B------:R-:W-:Y:S01]  /*15c0*/  IMAD.MOV.U32 R53, RZ, RZ, R59 ;  /* 0x000000ffff357224 */ /* 0x000fe200078e003b */
[----:B------:R-:W-:Y:S01]  /*15d0*/  PRMT R58, R54, 0x9910, RZ ;  /* 0x00009910363a7816 */ /* 0x000fe200000000ff */
[----:B------:R-:W-:Y:S02]  /*15e0*/  IMAD.MOV.U32 R55, RZ, RZ, R60 ;  /* 0x000000ffff377224 */ /* 0x000fe400078e003c */
[----:B------:R-:W-:Y:S02]  /*15f0*/  IMAD.MOV R54, RZ, RZ, -R0 ;  /* 0x000000ffff367224 */ /* 0x000fe400078e0a00 */
[----:B------:R-:W-:Y:S02]  /*1600*/  IMAD R0, R51, 0x19, RZ ;  /* 0x0000001933007824 */ /* 0x000fe400078e02ff */
[----:B------:R-:W-:Y:S02]  /*1610*/  IMAD R51, R53, 0x19, RZ ;  /* 0x0000001935337824 */ /* 0x000fe400078e02ff */
[----:B------:R-:W-:-:S02]  /*1620*/  IMAD R53, R55, 0x19, RZ ;  /* 0x0000001937357824 */ /* 0x000fc400078e02ff */
[----:B------:R-:W-:Y:S02]  /*1630*/  IMAD.MOV R55, RZ, RZ, -R0 ;  /* 0x000000ffff377224 */ /* 0x000fe400078e0a00 */
[----:B------:R-:W-:Y:S01]  /*1640*/  IMAD R0, R58, 0x19, RZ ;  /* 0x000000193a007824 */ /* 0x000fe200078e02ff */
[----:B------:R-:W-:-:S03]  /*1650*/  PRMT R54, R54, 0x7710, RZ ;  /* 0x0000771036367816 */ /* 0x000fc600000000ff */
[----:B------:R-:W-:Y:S01]  /*1660*/  IMAD.MOV R0, RZ, RZ, -R0 ;  /* 0x000000ffff007224 */ /* 0x000fe200078e0a00 */
[----:B------:R-:W-:Y:S01]  /*1670*/  IADD3 R5, PT, PT, R5, R54, RZ ;  /* 0x0000003605057210 */ /* 0x000fe20007ffe0ff */
[----:B------:R-:W-:Y:S01]  /*1680*/  IMAD.MOV R54, RZ, RZ, -R51 ;  /* 0x000000ffff367224 */ /* 0x000fe200078e0a33 */
[----:B------:R-:W-:Y:S02]  /*1690*/  PRMT R51, R55, 0x7710, RZ ;  /* 0x0000771037337816 */ /* 0x000fe400000000ff */
[----:B------:R-:W-:Y:S02]  /*16a0*/  PRMT R0, R0, 0x7710, RZ ;  /* 0x0000771000007816 */ /* 0x000fe400000000ff */
[----:B------:R-:W-:Y:S01]  /*16b0*/  LOP3.LUT R44, R44, 0xffff, RZ, 0xc0, !PT ;  /* 0x0000ffff2c2c7812 */ /* 0x000fe200078ec0ff */
[----:B------:R-:W-:Y:S02]  /*16c0*/  IMAD.IADD R51, R2, 0x1, R51 ;  /* 0x0000000102337824 */ /* 0x000fe400078e0233 */
[----:B------:R-:W-:Y:S01]  /*16d0*/  IMAD.IADD R37, R37, 0x1, R0 ;  /* 0x0000000125257824 */ /* 0x000fe200078e0200 */
[----:B------:R-:W-:-:S02]  /*16e0*/  SHF.R.U32.HI R0, RZ, 0x4, R44 ;  /* 0x00000004ff007819 */ /* 0x000fc4000001162c */
[----:B------:R-:W-:Y:S01]  /*16f0*/  LOP3.LUT R52, R52, 0xffff, RZ, 0xc0, !PT ;  /* 0x0000ffff34347812 */ /* 0x000fe200078ec0ff */
[----:B------:R-:W-:Y:S01]  /*1700*/  IMAD.MOV R55, RZ, RZ, -R53 ;  /* 0x000000ffff377224 */ /* 0x000fe200078e0a35 */
[----:B------:R-:W-:Y:S02]  /*1710*/  LOP3.LUT R2, R42, 0xffff, RZ, 0xc0, !PT ;  /* 0x0000ffff2a027812 */ /* 0x000fe400078ec0ff */
[----:B------:R-:W-:Y:S02]  /*1720*/  PRMT R53, R54, 0x7710, RZ ;  /* 0x0000771036357816 */ /* 0x000fe400000000ff */
[----:B------:R-:W-:Y:S02]  /*1730*/  PRMT R42, R0, 0x9910, RZ ;  /* 0x00009910002a7816 */ /* 0x000fe400000000ff */
[----:B------:R-:W-:Y:S02]  /*1740*/  SHF.R.U32.HI R0, RZ, 0x4, R52 ;  /* 0x00000004ff007819 */ /* 0x000fe40000011634 */
[----:B------:R-:W-:-:S02]  /*1750*/  SHF.R.U32.HI R2, RZ, 0x4, R2 ;  /* 0x00000004ff027819 */ /* 0x000fc40000011602 */
[----:B------:R-:W-:Y:S02]  /*1760*/  LOP3.LUT R57, R57, 0xffff, RZ, 0xc0, !PT ;  /* 0x0000ffff39397812 */ /* 0x000fe400078ec0ff */
[----:B------:R-:W-:Y:S02]  /*1770*/  PRMT R55, R55, 0x7710, RZ ;  /* 0x0000771037377816 */ /* 0x000fe400000000ff */
[----:B------:R-:W-:Y:S02]  /*1780*/  IADD3 R53, PT, PT, R4, R53, RZ ;  /* 0x0000003504357210 */ /* 0x000fe40007ffe0ff */
[----:B------:R-:W-:Y:S02]  /*1790*/  LOP3.LUT R4, R56, 0xffff, RZ, 0xc0, !PT ;  /* 0x0000ffff38047812 */ /* 0x000fe400078ec0ff */
[----:B------:R-:W-:Y:S01]  /*17a0*/  PRMT R52, R0, 0x9910, RZ ;  /* 0x0000991000347816 */ /* 0x000fe200000000ff */
[----:B------:R-:W-:Y:S01]  /*17b0*/  IMAD R0, R42, 0x19, RZ ;  /* 0x000000192a007824 */ /* 0x000fe200078e02ff */
[----:B------:R-:W-:-:S02]  /*17c0*/  PRMT R44, R2, 0x9910, RZ ;  /* 0x00009910022c7816 */ /* 0x000fc400000000ff */
[----:B------:R-:W-:Y:S01]  /*17d0*/  SHF.R.U32.HI R2, RZ, 0x4, R57 ;  /* 0x00000004ff027819 */ /* 0x000fe20000011639 */
[----:B------:R-:W-:Y:S01]  /*17e0*/  IMAD.IADD R38, R38, 0x1, R55 ;  /* 0x0000000126267824 */ /* 0x000fe200078e0237 */
[----:B------:R-:W-:Y:S01]  /*17f0*/  SHF.R.U32.HI R4, RZ, 0x4, R4 ;  /* 0x00000004ff047819 */ /* 0x000fe20000011604 */
[----:B------:R-:W-:Y:S01]  /*1800*/  IMAD.MOV R55, RZ, RZ, -R0 ;  /* 0x000000ffff377224 */ /* 0x000fe200078e0a00 */
[----:B------:R-:W-:Y:S01]  /*1810*/  PRMT R42, R2, 0x9910, RZ ;  /* 0x00009910022a7816 */ /* 0x000fe200000000ff */
[----:B------:R-:W-:Y:S01]  /*1820*/  IMAD R2, R44, 0x19, RZ ;  /* 0x000000192c027824 */ /* 0x000fe200078e02ff */
[----:B------:R-:W-:Y:S01]  /*1830*/  PRMT R54, R4, 0x9910, RZ ;  /* 0x0000991004367816 */ /* 0x000fe200000000ff */
[----:B------:R-:W-:Y:S01]  /*1840*/  IMAD.MOV.U32 R4, RZ, RZ, R52 ;  /* 0x000000ffff047224 */ /* 0x000fe200078e0034 */
[----:B------:R-:W-:Y:S01]  /*1850*/  PRMT R55, R55, 0x7710, RZ ;  /* 0x0000771037377816 */ /* 0x000fe200000000ff */
[----:B------:R-:W-:Y:S02]  /*1860*/  IMAD.MOV R52, RZ, RZ, -R2 ;  /* 0x000000ffff347224 */ /* 0x000fe400078e0a02 */
[----:B------:R-:W-:Y:S01]  /*1870*/  IMAD R0, R4, 0x19, RZ ;  /* 0x0000001904007824 */ /* 0x000fe200078e02ff */
[----:B------:R-:W-:Y:S01]  /*1880*/  MOV R44, R54 ;  /* 0x00000036002c7202 */ /* 0x000fe20000000f00 */
[----:B------:R-:W-:-:S02]  /*1890*/  IMAD R2, R42, 0x19, RZ ;  /* 0x000000192a027824 */ /* 0x000fc400078e02ff */
[----:B------:R-:W-:Y:S01]  /*18a0*/  IMAD.IADD R42, R12, 0x1, R55 ;  /* 0x000000010c2a7824 */ /* 0x000fe200078e0237 */
[----:B------:R-:W-:Y:S01]  /*18b0*/  PRMT R55, R52, 0x7710, RZ ;  /* 0x0000771034377816 */ /* 0x000fe200000000ff */
[----:B------:R-:W-:Y:S02]  /*18c0*/  IMAD.MOV R0, RZ, RZ, -R0 ;  /* 0x000000ffff007224 */ /* 0x000fe400078e0a00 */
[----:B------:R-:W-:Y:S02]  /*18d0*/  IMAD.MOV R2, RZ, RZ, -R2 ;  /* 0x000000ffff027224 */ /* 0x000fe400078e0a02 */
[----:B------:R-:W-:Y:S02]  /*18e0*/  IMAD R4, R44, 0x19, RZ ;  /* 0x000000192c047824 */ /* 0x000fe400078e02ff */
[----:B------:R-:W-:Y:S01]  /*18f0*/  IMAD.IADD R44, R10, 0x1, R55 ;  /* 0x000000010a2c7824 */ /* 0x000fe200078e0237 */
[----:B------:R-:W-:Y:S02]  /*1900*/  PRMT R55, R0, 0x7710, RZ ;  /* 0x0000771000377816 */ /* 0x000fe400000000ff */
[----:B------:R-:W-:-:S02]  /*1910*/  PRMT R0, R2, 0x7710, RZ ;  /* 0x0000771002007816 */ /* 0x000fc400000000ff */
[----:B------:R-:W-:-:S03]  /*1920*/  LOP3.LUT R43, R43, 0xffff, RZ, 0xc0, !PT ;  /* 0x0000ffff2b2b7812 */ /* 0x000fc600078ec0ff */
[----:B------:R-:W-:Y:S01]  /*1930*/  IMAD.IADD R33, R33, 0x1, R0 ;  /* 0x0000000121217824 */ /* 0x000fe200078e0200 */
[----:B------:R-:W-:Y:S02]  /*1940*/  SHF.R.U32.HI R0, RZ, 0x4, R43 ;  /* 0x00000004ff007819 */ /* 0x000fe4000001162b */
[----:B------:R-:W-:Y:S02]  /*1950*/  IADD3 R4, PT, PT, RZ, -R4, RZ ;  /* 0x80000004ff047210 */ /* 0x000fe40007ffe0ff */
[----:B------:R-:W-:Y:S02]  /*1960*/  LOP3.LUT R41, R41, 0xffff, RZ, 0xc0, !PT ;  /* 0x0000ffff29297812 */ /* 0x000fe400078ec0ff */
[----:B------:R-:W-:Y:S02]  /*1970*/  LOP3.LUT R2, R45, 0xffff, RZ, 0xc0, !PT ;  /* 0x0000ffff2d027812 */ /* 0x000fe400078ec0ff */
[----:B------:R-:W-:Y:S02]  /*1980*/  PRMT R12, R0, 0x9910, RZ ;  /* 0x00009910000c7816 */ /* 0x000fe400000000ff */
[----:B------:R-:W-:-:S02]  /*1990*/  PRMT R57, R4, 0x7710, RZ ;  /* 0x0000771004397816 */ /* 0x000fc400000000ff */
[----:B------:R-:W-:Y:S02]  /*19a0*/  SHF.R.U32.HI R0, RZ, 0x4, R41 ;  /* 0x00000004ff007819 */ /* 0x000fe40000011629 */
[----:B------:R-:W-:Y:S02]  /*19b0*/  LOP3.LUT R4, R47, 0xffff, RZ, 0xc0, !PT ;  /* 0x0000ffff2f047812 */ /* 0x000fe400078ec0ff */
[----:B------:R-:W-:Y:S02]  /*19c0*/  SHF.R.U32.HI R2, RZ, 0x4, R2 ;  /* 0x00000004ff027819 */ /* 0x000fe40000011602 */
[----:B------:R-:W-:Y:S02]  /*19d0*/  PRMT R41, R0, 0x9910, RZ ;  /* 0x0000991000297816 */ /* 0x000fe400000000ff */
[----:B------:R-:W-:Y:S02]  /*19e0*/  LOP3.LUT R10, R49, 0xffff, RZ, 0xc0, !PT ;  /* 0x0000ffff310a7812 */ /* 0x000fe400078ec0ff */
[----:B------:R-:W-:-:S02]  /*19f0*/  SHF.R.U32.HI R4, RZ, 0x4, R4 ;  /* 0x00000004ff047819 */ /* 0x000fc40000011604 */
[----:B------:R-:W-:Y:S01]  /*1a00*/  PRMT R43, R2, 0x9910, RZ ;  /* 0x00009910022b7816 */ /* 0x000fe200000000ff */
[----:B------:R-:W-:Y:S01]  /*1a10*/  IMAD R0, R12, 0x19, RZ ;  /* 0x000000190c007824 */ /* 0x000fe200078e02ff */
[----:B------:R-:W-:Y:S02]  /*1a20*/  MOV R2, R41 ;  /* 0x0000002900027202 */ /* 0x000fe40000000f00 */
[----:B------:R-:W-:Y:S02]  /*1a30*/  SHF.R.U32.HI R10, RZ, 0x4, R10 ;  /* 0x00000004ff0a7819 */ /* 0x000fe4000001160a */
[----:B------:R-:W-:Y:S01]  /*1a40*/  PRMT R12, R4, 0x9910, RZ ;  /* 0x00009910040c7816 */ /* 0x000fe200000000ff */
[----:B------:R-:W-:Y:S01]  /*1a50*/  IMAD.MOV.U32 R4, RZ, RZ, R43 ;  /* 0x000000ffff047224 */ /* 0x000fe200078e002b */
[----:B------:R-:W-:Y:S01]  /*1a60*/  PRMT R45, R10, 0x9910, RZ ;  /* 0x000099100a2d7816 */ /* 0x000fe200000000ff */
[----:B------:R-:W-:Y:S02]  /*1a70*/  IMAD.MOV R41, RZ, RZ, -R0 ;  /* 0x000000ffff297224 */ /* 0x000fe400078e0a00 */
[----:B------:R-:W-:-:S02]  /*1a80*/  IMAD R0, R2, 0x19, RZ ;  /* 0x0000001902007824 */ /* 0x000fc400078e02ff */
[----:B------:R-:W-:Y:S02]  /*1a90*/  IMAD R2, R4, 0x19, RZ ;  /* 0x0000001904027824 */ /* 0x000fe400078e02ff */
[----:B------:R-:W-:Y:S02]  /*1aa0*/  IMAD.MOV.U32 R10, RZ, RZ, R12 ;  /* 0x000000ffff0a7224 */ /* 0x000fe400078e000c */
[----:B------:R-:W-:Y:S02]  /*1ab0*/  IMAD.MOV R0, RZ, RZ, -R0 ;  /* 0x000000ffff007224 */ /* 0x000fe400078e0a00 */
[----:B------:R-:W-:Y:S02]  /*1ac0*/  IMAD.MOV.U32 R12, RZ, RZ, R45 ;  /* 0x000000ffff0c7224 */ /* 0x000fe400078e002d */
[----:B------:R-:W-:Y:S01]  /*1ad0*/  IMAD.MOV R2, RZ, RZ, -R2 ;  /* 0x000000ffff027224 */ /* 0x000fe200078e0a02 */
[----:B------:R-:W-:Y:S01]  /*1ae0*/  PRMT R43, R0, 0x7710, RZ ;  /* 0x00007710002b7816 */ /* 0x000fe200000000ff */
[----:B------:R-:W-:-:S02]  /*1af0*/  IMAD R4, R10, 0x19, RZ ;  /* 0x000000190a047824 */ /* 0x000fc400078e02ff */
[----:B------:R-:W-:Y:S01]  /*1b00*/  IMAD R10, R12, 0x19, RZ ;  /* 0x000000190c0a7824 */ /* 0x000fe200078e02ff */
[----:B------:R-:W-:Y:S01]  /*1b10*/  PRMT R0, R2, 0x7710, RZ ;  /* 0x0000771002007816 */ /* 0x000fe200000000ff */
[----:B------:R-:W-:Y:S02]  /*1b20*/  IMAD.MOV R4, RZ, RZ, -R4 ;  /* 0x000000ffff047224 */ /* 0x000fe400078e0a04 */
[----:B------:R-:W-:Y:S02]  /*1b30*/  IMAD.MOV R10, RZ, RZ, -R10 ;  /* 0x000000ffff0a7224 */ /* 0x000fe400078e0a0a */
[----:B------:R-:W-:Y:S01]  /*1b40*/  IMAD.IADD R45, R31, 0x1, R0 ;  /* 0x000000011f2d7824 */ /* 0x000fe200078e0200 */
[----:B------:R-:W-:Y:S02]  /*1b50*/  LOP3.LUT R0, R39, 0xffff, RZ, 0xc0, !PT ;  /* 0x0000ffff27007812 */ /* 0x000fe400078ec0ff */
[----:B------:R-:W-:Y:S02]  /*1b60*/  PRMT R2, R4, 0x7710, RZ ;  /* 0x0000771004027816 */ /* 0x000fe400000000ff */
[----:B------:R-:W-:-:S02]  /*1b70*/  LOP3.LUT R48, R48, 0xffff, RZ, 0xc0, !PT ;  /* 0x0000ffff30307812 */ /* 0x000fc400078ec0ff */
[----:B------:R-:W-:Y:S02]  /*1b80*/  PRMT R4, R10, 0x7710, RZ ;  /* 0x000077100a047816 */ /* 0x000fe400000000ff */
[----:B------:R-:W-:Y:S02]  /*1b90*/  LOP3.LUT R10, R9, 0xffff, RZ, 0xc0, !PT ;  /* 0x0000ffff090a7812 */ /* 0x000fe400078ec0ff */
[----:B------:R-:W-:Y:S01]  /*1ba0*/  SHF.R.U32.HI R0, RZ, 0x4, R0 ;  /* 0x00000004ff007819 */ /* 0x000fe20000011600 */
[----:B------:R-:W-:Y:S01]  /*1bb0*/  IMAD.IADD R47, R29, 0x1, R2 ;  /* 0x000000011d2f7824 */ /* 0x000fe200078e0202 */
[----:B------:R-:W-:Y:S01]  /*1bc0*/  SHF.R.U32.HI R9, RZ, 0x4, R48 ;  /* 0x00000004ff097819 */ /* 0x000fe20000011630 */
[----:B------:R-:W-:Y:S01]  /*1bd0*/  IMAD.IADD R49, R27, 0x1, R4 ;  /* 0x000000011b317824 */ /* 0x000fe200078e0204 */
[----:B------:R-:W-:Y:S02]  /*1be0*/  LOP3.LUT R2, R40, 0xffff, RZ, 0xc0, !PT ;  /* 0x0000ffff28027812 */ /* 0x000fe400078ec0ff */
[----:B------:R-:W-:-:S02]  /*1bf0*/  LOP3.LUT R4, R46, 0xffff, RZ, 0xc0, !PT ;  /* 0x0000ffff2e047812 */ /* 0x000fc400078ec0ff */
[----:B------:R-:W-:Y:S02]  /*1c00*/  PRMT R0, R0, 0x9910, RZ ;  /* 0x0000991000007816 */ /* 0x000fe400000000ff */
[----:B------:R-:W-:Y:S02]  /*1c10*/  PRMT R9, R9, 0x9910, RZ ;  /* 0x0000991009097816 */ /* 0x000fe400000000ff */
[----:B------:R-:W-:Y:S01]  /*1c20*/  SHF.R.U32.HI R2, RZ, 0x4, R2 ;  /* 0x00000004ff027819 */ /* 0x000fe20000011602 */
[----:B------:R-:W-:Y:S01]  /*1c30*/  IMAD R0, R0, 0x19, RZ ;  /* 0x0000001900007824 */ /* 0x000fe200078e02ff */
[----:B------:R-:W-:Y:S01]  /*1c40*/  SHF.R.U32.HI R4, RZ, 0x4, R4 ;  /* 0x00000004ff047819 */ /* 0x000fe20000011604 */
[----:B------:R-:W-:Y:S01]  /*1c50*/  IMAD R9, R9, 0x19, RZ ;  /* 0x0000001909097824 */ /* 0x000fe200078e02ff */
[----:B------:R-:W-:Y:S02]  /*1c60*/  SHF.R.U32.HI R10, RZ, 0x4, R10 ;  /* 0x00000004ff0a7819 */ /* 0x000fe4000001160a */
[----:B------:R-:W-:Y:S01]  /*1c70*/  PRMT R2, R2, 0x9910, RZ ;  /* 0x0000991002027816 */ /* 0x000fe200000000ff */
[----:B------:R-:W-:Y:S01]  /*1c80*/  IMAD.MOV R0, RZ, RZ, -R0 ;  /* 0x000000ffff007224 */ /* 0x000fe200078e0a00 */
[----:B------:R-:W-:Y:S01]  /*1c90*/  PRMT R4, R4, 0x9910, RZ ;  /* 0x0000991004047816 */ /* 0x000fe200000000ff */
[----:B------:R-:W-:Y:S01]  /*1ca0*/  IMAD.MOV R12, RZ, RZ, -R9 ;  /* 0x000000ffff0c7224 */ /* 0x000fe200078e0a09 */
[----:B------:R-:W-:Y:S01]  /*1cb0*/  PRMT R10, R10, 0x9910, RZ ;  /* 0x000099100a0a7816 */ /* 0x000fe200000000ff */
[----:B------:R-:W-:Y:S01]  /*1cc0*/  IMAD R2, R2, 0x19, RZ ;  /* 0x0000001902027824 */ /* 0x000fe200078e02ff */
[----:B------:R-:W-:Y:S01]  /*1cd0*/  PRMT R9, R0, 0x7710, RZ ;  /* 0x0000771000097816 */ /* 0x000fe200000000ff */
[----:B------:R-:W-:Y:S01]  /*1ce0*/  IMAD R4, R4, 0x19, RZ ;  /* 0x0000001904047824 */ /* 0x000fe200078e02ff */
[----:B------:R-:W-:Y:S01]  /*1cf0*/  PRMT R0, R12, 0x7710, RZ ;  /* 0x000077100c007816 */ /* 0x000fe200000000ff */
[----:B------:R-:W-:Y:S01]  /*1d00*/  IMAD R10, R10, 0x19, RZ ;  /* 0x000000190a0a7824 */ /* 0x000fe200078e02ff */
[----:B------:R-:W-:Y:S01]  /*1d10*/  IADD3 R2, PT, PT, RZ, -R2, RZ ;  /* 0x80000002ff027210 */ /* 0x000fe20007ffe0ff */
[----:B------:R-:W-:-:S02]  /*1d20*/  IMAD.MOV R4, RZ, RZ, -R4 ;  /* 0x000000ffff047224 */ /* 0x000fc400078e0a04 */
[----:B------:R-:W-:Y:S02]  /*1d30*/  IMAD.MOV R10, RZ, RZ, -R10 ;  /* 0x000000ffff0a7224 */ /* 0x000fe400078e0a0a */
[----:B------:R-:W-:Y:S01]  /*1d40*/  IMAD R25, R50, 0x19, R25 ;  /* 0x0000001932197824 */ /* 0x000fe200078e0219 */
[----:B------:R-:W-:Y:S01]  /*1d50*/  PRMT R39, R2, 0x7710, RZ ;  /* 0x0000771002277816 */ /* 0x000fe200000000ff */
[----:B------:R-:W-:Y:S02]  /*1d60*/  IMAD.IADD R40, R26, 0x1, R9 ;  /* 0x000000011a287824 */ /* 0x000fe400078e0209 */
[----:B------:R-:W-:Y:S01]  /*1d70*/  IMAD.IADD R35, R35, 0x1, R0 ;  /* 0x0000000123237824 */ /* 0x000fe200078e0200 */
[----:B------:R-:W-:Y:S01]  /*1d80*/  PRMT R27, R4, 0x7710, RZ ;  /* 0x00007710041b7816 */ /* 0x000fe200000000ff */
[C---:B------:R-:W-:Y:S01]  /*1d90*/  IMAD R9, R11.reuse, 0x4, R18 ;  /* 0x000000040b097824 */ /* 0x040fe200078e0212 */
[----:B------:R-:W-:Y:S01]  /*1da0*/  IADD3 R2, PT, PT, R11, R16, RZ ;  /* 0x000000100b027210 */ /* 0x000fe20007ffe0ff */
[----:B--2---:R-:W-:Y:S01]  /*1db0*/  VIADD R0, R13, 0xffffffff ;  /* 0xffffffff0d007836 */ /* 0x004fe20000000000 */
[----:B------:R-:W-:Y:S01]  /*1dc0*/  PRMT R13, R10, 0x7710, RZ ;  /* 0x000077100a0d7816 */ /* 0x000fe200000000ff */
[----:B------:R-:W-:-:S02]  /*1dd0*/  IMAD.IADD R4, R25, 0x1, R15 ;  /* 0x0000000119047824 */ /* 0x000fc400078e020f */
[----:B------:R-:W-:Y:S01]  /*1de0*/  IMAD.IADD R10, R11, 0x1, R17 ;  /* 0x000000010b0a7824 */ /* 0x000fe200078e0211 */
[----:B------:R0:W-:Y:S04]  /*1df0*/  STS [R9], R0 ;  /* 0x0000000009007388 */ /* 0x0001e80000000800 */
[----:B------:R-:W-:Y:S04]  /*1e00*/  STS.U8 [R2], RZ ;  /* 0x000000ff02007388 */ /* 0x000fe80000000000 */
[----:B------:R1:W-:Y:S01]  /*1e10*/  STS.U8 [R4], RZ ;  /* 0x000000ff04007388 */ /* 0x0003e20000000000 */
[----:B------:R-:W-:-:S03]  /*1e20*/  PRMT R65, R65, 0x7710, RZ ;  /* 0x0000771041417816 */ /* 0x000fc600000000ff */
[----:B------:R2:W-:Y:S01]  /*1e30*/  STS.U8 [R10], RZ ;  /* 0x000000ff0a007388 */ /* 0x0005e20000000000 */
[----:B------:R-:W-:Y:S01]  /*1e40*/  PRMT R41, R41, 0x7710, RZ ;  /* 0x0000771029297816 */ /* 0x000fe200000000ff */
[----:B------:R-:W-:Y:S02]  /*1e50*/  IMAD.IADD R22, R22, 0x1, R65 ;  /* 0x0000000116167824 */ /* 0x000fe400078e0241 */
[----:B------:R-:W-:Y:S01]  /*1e60*/  IMAD.IADD R28, R28, 0x1, R55 ;  /* 0x000000011c1c7824 */ /* 0x000fe200078e0237 */
[----:B------:R-:W-:Y:S01]  /*1e70*/  IADD3 R46, PT, PT, R36, R27, RZ ;  /* 0x0000001b242e7210 */ /* 0x000fe20007ffe0ff */
[----:B------:R-:W-:Y:S02]  /*1e80*/  IMAD.IADD R32, R32, 0x1, R57 ;  /* 0x0000000120207824 */ /* 0x000fe400078e0239 */
[C---:B------:R-:W-:Y:S02]  /*1e90*/  IMAD R17, R14.reuse, 0x19, R17 ;  /* 0x000000190e117824 */ /* 0x040fe400078e0211 */
[----:B------:R-:W-:Y:S01]  /*1ea0*/  IMAD R65, R14, 0x64, R23 ;  /* 0x000000640e417824 */ /* 0x000fe200078e0217 */
[----:B------:R-:W-:Y:S01]  /*1eb0*/  IADD3 R41, PT, PT, R20, R41, RZ ;  /* 0x0000002914297210 */ /* 0x000fe20007ffe0ff */
[----:B------:R-:W-:Y:S01]  /*1ec0*/  IMAD.IADD R3, R3, 0x1, R62 ;  /* 0x0000000103037824 */ /* 0x000fe200078e023e */
[----:B------:R-:W-:Y:S01]  /*1ed0*/  IADD3 R43, PT, PT, R24, R43, RZ ;  /* 0x0000002b182b7210 */ /* 0x000fe20007ffe0ff */
[----:B------:R-:W-:-:S02]  /*1ee0*/  IMAD.IADD R6, R6, 0x1, R61 ;  /* 0x0000000106067824 */ /* 0x000fc400078e023d */
[----:B------:R-:W-:Y:S02]  /*1ef0*/  IMAD.IADD R39, R34, 0x1, R39 ;  /* 0x0000000122277824 */ /* 0x000fe400078e0227 */
[----:B------:R-:W-:Y:S02]  /*1f00*/  IMAD.IADD R48, R30, 0x1, R13 ;  /* 0x000000011e307824 */ /* 0x000fe400078e020d */
[C---:B------:R-:W-:Y:S02]  /*1f10*/  IMAD R18, R50.reuse, 0x64, R23 ;  /* 0x0000006432127824 */ /* 0x040fe400078e0217 */
[C---:B------:R-:W-:Y:S02]  /*1f20*/  IMAD R12, R50.reuse, 0x64, R19 ;  /* 0x00000064320c7824 */ /* 0x040fe400078e0213 */
[----:B------:R-:W-:Y:S01]  /*1f30*/  IMAD R14, R50, 0x64, R21 ;  /* 0x00000064320e7824 */ /* 0x000fe200078e0215 */
[----:B0-----:R-:W-:Y:S01]  /*1f40*/  LOP3.LUT R0, R22, 0xffff, RZ, 0xc0, !PT ;  /* 0x0000ffff16007812 */ /* 0x001fe200078ec0ff */
[C---:B------:R-:W-:Y:S01]  /*1f50*/  IMAD R23, R15.reuse, 0x19, R16 ;  /* 0x000000190f177824 */ /* 0x040fe200078e0210 */
[----:B------:R-:W-:Y:S01]  /*1f60*/  LOP3.LUT R22, R44, 0xffff, RZ, 0xc0, !PT ;  /* 0x0000ffff2c167812 */ /* 0x000fe200078ec0ff */
[C---:B------:R-:W-:Y:S01]  /*1f70*/  IMAD R19, R15.reuse, 0x4, R18 ;  /* 0x000000040f137824 */ /* 0x040fe200078e0212 */
[----:B------:R-:W-:Y:S01]  /*1f80*/  LOP3.LUT R24, R28, 0xffff, RZ, 0xc0, !PT ;  /* 0x0000ffff1c187812 */ /* 0x000fe200078ec0ff */
[C---:B------:R-:W-:Y:S01]  /*1f90*/  IMAD R21, R15.reuse, 0x4, R12 ;  /* 0x000000040f157824 */ /* 0x040fe200078e020c */
[----:B-1----:R-:W-:Y:S01]  /*1fa0*/  LOP3.LUT R4, R8, 0xffff, RZ, 0xc0, !PT ;  /* 0x0000ffff08047812 */ /* 0x002fe200078ec0ff */
[----:B------:R-:W-:Y:S01]  /*1fb0*/  IMAD R27, R15, 0x4, R14 ;  /* 0x000000040f1b7824 */ /* 0x000fe200078e020e */
[----:B------:R-:W-:-:S02]  /*1fc0*/  LOP3.LUT R16, R38, 0xffff, RZ, 0xc0, !PT ;  /* 0x0000ffff26107812 */ /* 0x000fc400078ec0ff */
[----:B------:R-:W-:Y:S02]  /*1fd0*/  LOP3.LUT R20, R42, 0xffff, RZ, 0xc0, !PT ;  /* 0x0000ffff2a147812 */ /* 0x000fe400078ec0ff */
[----:B------:R-:W-:Y:S02]  /*1fe0*/  LOP3.LUT R28, R32, 0xffff, RZ, 0xc0, !PT ;  /* 0x0000ffff201c7812 */ /* 0x000fe400078ec0ff */
[----:B------:R-:W-:Y:S02]  /*1ff0*/  LOP3.LUT R44, R46, 0xffff, RZ, 0xc0, !PT ;  /* 0x0000ffff2e2c7812 */ /* 0x000fe400078ec0ff */
[----:B------:R-:W-:Y:S02]  /*2000*/  LOP3.LUT R2, R3, 0xffff, RZ, 0xc0, !PT ;  /* 0x0000ffff03027812 */ /* 0x000fe400078ec0ff */
[----:B------:R-:W-:Y:S02]  /*2010*/  LOP3.LUT R6, R6, 0xffff, RZ, 0xc0, !PT ;  /* 0x0000ffff06067812 */ /* 0x000fe400078ec0ff */
[----:B------:R-:W-:-:S02]  /*2020*/  LOP3.LUT R8, R7, 0xffff, RZ, 0xc0, !PT ;  /* 0x0000ffff07087812 */ /* 0x000fc400078ec0ff */
[----:B--2---:R-:W-:Y:S02]  /*2030*/  LOP3.LUT R10, R5, 0xffff, RZ, 0xc0, !PT ;  /* 0x0000ffff050a7812 */ /* 0x004fe400078ec0ff */
[----:B------:R-:W-:Y:S02]  /*2040*/  LOP3.LUT R12, R51, 0xffff, RZ, 0xc0, !PT ;  /* 0x0000ffff330c7812 */ /* 0x000fe400078ec0ff */
[----:B------:R-:W-:Y:S02]  /*2050*/  LOP3.LUT R14, R53, 0xffff, RZ, 0xc0, !PT ;  /* 0x0000ffff350e7812 */ /* 0x000fe400078ec0ff */
[----:B------:R-:W-:Y:S02]  /*2060*/  LOP3.LUT R18, R37, 0xffff, RZ, 0xc0, !PT ;  /* 0x0000ffff25127812 */ /* 0x000fe400078ec0ff */
[----:B------:R-:W-:Y:S02]  /*2070*/  LOP3.LUT R26, R33, 0xffff, RZ, 0xc0, !PT ;  /* 0x0000ffff211a7812 */ /* 0x000fe400078ec0ff */
[----:B------:R-:W-:-:S02]  /*2080*/  LOP3.LUT R30, R41, 0xffff, RZ, 0xc0, !PT ;  /* 0x0000ffff291e7812 */ /* 0x000fc400078ec0ff */
[----:B------:R-:W-:Y:S02]  /*2090*/  LOP3.LUT R32, R43, 0xffff, RZ, 0xc0, !PT ;  /* 0x0000ffff2b207812 */ /* 0x000fe400078ec0ff */
[----:B------:R-:W-:Y:S02]  /*20a0*/  LOP3.LUT R34, R45, 0xffff, RZ, 0xc0, !PT ;  /* 0x0000ffff2d227812 */ /* 0x000fe400078ec0ff */
[----:B------:R-:W-:Y:S02]  /*20b0*/  LOP3.LUT R36, R47, 0xffff, RZ, 0xc0, !PT ;  /* 0x0000ffff2f247812 */ /* 0x000fe400078ec0ff */
[----:B------:R-:W-:Y:S02]  /*20c0*/  LOP3.LUT R38, R49, 0xffff, RZ, 0xc0, !PT ;  /* 0x0000ffff31267812 */ /* 0x000fe400078ec0ff */
[----:B------:R-:W-:Y:S02]  /*20d0*/  LOP3.LUT R40, R40, 0xffff, RZ, 0xc0, !PT ;  /* 0x0000ffff28287812 */ /* 0x000fe400078ec0ff */
[----:B------:R-:W-:-:S02]  /*20e0*/  LOP3.LUT R42, R39, 0xffff, RZ, 0xc0, !PT ;  /* 0x0000ffff272a7812 */ /* 0x000fc400078ec0ff */
[----:B------:R-:W-:Y:S02]  /*20f0*/  LOP3.LUT R46, R35, 0xffff, RZ, 0xc0, !PT ;  /* 0x0000ffff232e7812 */ /* 0x000fe400078ec0ff */
[----:B------:R-:W-:Y:S01]  /*2100*/  LOP3.LUT R48, R48, 0xffff, RZ, 0xc0, !PT ;  /* 0x0000ffff30307812 */ /* 0x000fe200078ec0ff */
[----:B------:R-:W-:Y:S01]  /*2110*/  IMAD.MOV.U32 R13, RZ, RZ, RZ ;  /* 0x000000ffff0d7224 */ /* 0x000fe200078e00ff */
[----:B------:R-:W-:Y:S01]  /*2120*/  IADD3 R11, PT, PT, R11, 0x271, RZ ;  /* 0x000002710b0b7810 */ /* 0x000fe20007ffe0ff */
[--C-:B------:R-:W-:Y:S01]  /*2130*/  IMAD R29, R0, 0x4, R65.reuse ;  /* 0x00000004001d7824 */ /* 0x100fe200078e0241 */
[C---:B------:R-:W-:Y:S01]  /*2140*/  IADD3 R31, PT, PT, R1.reuse, R0, RZ ;  /* 0x00000000011f7210 */ /* 0x040fe20007ffe0ff */
[--C-:B------:R-:W-:Y:S01]  /*2150*/  IMAD R63, R2, 0x4, R65.reuse ;  /* 0x00000004023f7824 */ /* 0x100fe200078e0241 */
[-C--:B------:R-:W-:Y:S01]  /*2160*/  LEA R59, R10, R65.reuse, 0x2 ;  /* 0x000000410a3b7211 */ /* 0x080fe200078e10ff */
[--C-:B------:R-:W-:Y:S01]  /*2170*/  IMAD R62, R4, 0x4, R65.reuse ;  /* 0x00000004043e7824 */ /* 0x100fe200078e0241 */
[-C--:B------:R-:W-:Y:S01]  /*2180*/  LEA R54, R20, R65.reuse, 0x2 ;  /* 0x0000004114367211 */ /* 0x080fe200078e10ff */
[--C-:B------:R-:W-:Y:S01]  /*2190*/  IMAD R61, R6, 0x4, R65.reuse ;  /* 0x00000004063d7824 */ /* 0x100fe200078e0241 */
[-C--:B------:R-:W-:Y:S01]  /*21a0*/  LEA R45, R30, R65.reuse, 0x2 ;  /* 0x000000411e2d7211 */ /* 0x080fe200078e10ff */
[--C-:B------:R-:W-:Y:S01]  /*21b0*/  IMAD R60, R8, 0x4, R65.reuse ;  /* 0x00000004083c7824 */ /* 0x100fe200078e0241 */
[----:B------:R-:W-:Y:S01]  /*21c0*/  LEA R35, R40, R65, 0x2 ;  /* 0x0000004128237211 */ /* 0x000fe200078e10ff */
[--C-:B------:R-:W-:Y:S01]  /*21d0*/  IMAD R58, R12, 0x4, R65.reuse ;  /* 0x000000040c3a7824 */ /* 0x100fe200078e0241 */
[C---:B------:R-:W-:Y:S01]  /*21e0*/  IADD3 R71, PT, PT, R1.reuse, R2, RZ ;  /* 0x0000000201477210 */ /* 0x040fe20007ffe0ff */
[--C-:B------:R-:W-:Y:S01]  /*21f0*/  IMAD R57, R14, 0x4, R65.reuse ;  /* 0x000000040e397824 */ /* 0x100fe200078e0241 */
[C---:B------:R-:W-:Y:S01]  /*2200*/  IADD3 R78, PT, PT, R1.reuse, R12, RZ ;  /* 0x0000000c014e7210 */ /* 0x040fe20007ffe0ff */
[--C-:B------:R-:W-:Y:S01]  /*2210*/  IMAD R56, R16, 0x4, R65.reuse ;  /* 0x0000000410387824 */ /* 0x100fe200078e0241 */
[C---:B------:R-:W-:Y:S01]  /*2220*/  IADD3 R83, PT, PT, R1.reuse, R22, RZ ;  /* 0x0000001601537210 */ /* 0x040fe20007ffe0ff */
[--C-:B------:R-:W-:Y:S01]  /*2230*/  IMAD R55, R18, 0x4, R65.reuse ;  /* 0x0000000412377824 */ /* 0x100fe200078e0241 */
[C---:B------:R-:W-:Y:S01]  /*2240*/  IADD3 R88, PT, PT, R1.reuse, R32, RZ ;  /* 0x0000002001587210 */ /* 0x040fe20007ffe0ff */
[--C-:B------:R-:W-:Y:S01]  /*2250*/  IMAD R53, R22, 0x4, R65.reuse ;  /* 0x0000000416357824 */ /* 0x100fe200078e0241 */
[----:B------:R-:W-:Y:S01]  /*2260*/  IADD3 R93, PT, PT, R1, R42, RZ ;  /* 0x0000002a015d7210 */ /* 0x000fe20007ffe0ff */
[----:B------:R-:W-:-:S02]  /*2270*/  IMAD R51, R24, 0x4, R65 ;  /* 0x0000000418337824 */ /* 0x000fc400078e0241 */
[--C-:B------:R-:W-:Y:S02]  /*2280*/  IMAD R49, R26, 0x4, R65.reuse ;  /* 0x000000041a317824 */ /* 0x100fe400078e0241 */
[--C-:B------:R-:W-:Y:S02]  /*2290*/  IMAD R47, R28, 0x4, R65.reuse ;  /* 0x000000041c2f7824 */ /* 0x100fe400078e0241 */
[--C-:B------:R-:W-:Y:S02]  /*22a0*/  IMAD R43, R32, 0x4, R65.reuse ;  /* 0x00000004202b7824 */ /* 0x100fe400078e0241 */
[--C-:B------:R-:W-:Y:S02]  /*22b0*/  IMAD R41, R34, 0x4, R65.reuse ;  /* 0x0000000422297824 */ /* 0x100fe400078e0241 */
[--C-:B------:R-:W-:Y:S02]  /*22c0*/  IMAD R39, R36, 0x4, R65.reuse ;  /* 0x0000000424277824 */ /* 0x100fe400078e0241 */
[----:B------:R-:W-:-:S02]  /*22d0*/  IMAD R37, R38, 0x4, R65 ;  /* 0x0000000426257824 */ /* 0x000fc400078e0241 */
[--C-:B------:R-:W-:Y:S02]  /*22e0*/  IMAD R33, R42, 0x4, R65.reuse ;  /* 0x000000042a217824 */ /* 0x100fe400078e0241 */
[--C-:B------:R-:W-:Y:S02]  /*22f0*/  IMAD R7, R44, 0x4, R65.reuse ;  /* 0x000000042c077824 */ /* 0x100fe400078e0241 */
[--C-:B------:R-:W-:Y:S02]  /*2300*/  IMAD R5, R46, 0x4, R65.reuse ;  /* 0x000000042e057824 */ /* 0x100fe400078e0241 */
[----:B------:R-:W-:Y:S02]  /*2310*/  IMAD R64, R48, 0x4, R65 ;  /* 0x0000000430407824 */ /* 0x000fe400078e0241 */
[C---:B------:R-:W-:Y:S02]  /*2320*/  IMAD.IADD R73, R1.reuse, 0x1, R4 ;  /* 0x0000000101497824 */ /* 0x040fe400078e0204 */
[----:B------:R-:W-:-:S02]  /*2330*/  IMAD.IADD R75, R1, 0x1, R6 ;  /* 0x00000001014b7824 */ /* 0x000fc400078e0206 */
[C---:B------:R-:W-:Y:S02]  /*2340*/  IMAD.IADD R76, R1.reuse, 0x1, R8 ;  /* 0x00000001014c7824 */ /* 0x040fe400078e0208 */
[C---:B------:R-:W-:Y:S02]  /*2350*/  IMAD.IADD R77, R1.reuse, 0x1, R10 ;  /* 0x00000001014d7824 */ /* 0x040fe400078e020a */
[C---:B------:R-:W-:Y:S02]  /*2360*/  IMAD.IADD R79, R1.reuse, 0x1, R14 ;  /* 0x00000001014f7824 */ /* 0x040fe400078e020e */
[C---:B------:R-:W-:Y:S02]  /*2370*/  IMAD.IADD R80, R1.reuse, 0x1, R16 ;  /* 0x0000000101507824 */ /* 0x040fe400078e0210 */
        /* <DEDUP_REMOVED lines=12> */
[----:B------:R-:W-:Y:S01]  /*2440*/  IMAD.IADD R96, R1, 0x1, R48 ;  /* 0x0000000101607824 */ /* 0x000fe200078e0230 */
[----:B------:R-:W-:Y:S06]  /*2450*/  BAR.SYNC.DEFER_BLOCKING 0x0 ;  /* 0x0000000000007b1d */ /* 0x000fec0000010000 */
.L_x_125:
[----:B------:R-:W-:Y:S01]  /*2460*/  STS [R21], RZ ;  /* 0x000000ff15007388 */ /* 0x000fe20000000800 */
[----:B------:R-:W-:Y:S01]  /*2470*/  IMAD.MOV.U32 R72, RZ, RZ, 0x1 ;  /* 0x00000001ff487424 */ /* 0x000fe200078e00ff */
[----:B------:R-:W-:Y:S01]  /*2480*/  MOV R52, 0x400 ;  /* 0x0000040000347802 */ /* 0x000fe20000000f00 */
[----:B------:R-:W-:Y:S01]  /*2490*/  BSSY.RECONVERGENT B0, `(.L_x_0) ;  /* 0x000003b000007945 */ /* 0x000fe20003800200 */
[----:B------:R-:W-:Y:S01]  /*24a0*/  STS [R27], RZ ;  /* 0x000000ff1b007388 */ /* 0x000fe20000000800 */
[----:B------:R-:W-:-:S03]  /*24b0*/  IMAD.MOV.U32 R68, RZ, RZ, RZ ;  /* 0x000000ffff447224 */ /* 0x000fc600078e00ff */
[----:B------:R-:W-:Y:S04]  /*24c0*/  STS [R19], RZ ;  /* 0x000000ff13007388 */ /* 0x000fe80000000800 */
[----:B0-----:R-:W0:Y:S01]  /*24d0*/  LDS R66, [R9] ;  /* 0x0000000009427984 */ /* 0x001e220000000800 */
[----:B-1----:R-:W1:Y:S02]  /*24e0*/  S2R R3, SR_CgaCtaId ;  /* 0x0000000000037919 */ /* 0x002e640000008800 */
[----:B-1----:R-:W-:Y:S02]  /*24f0*/  LEA R65, R3, R52, 0x18 ;  /* 0x0000003403417211 */ /* 0x002fe400078ec0ff */
[----:B0-----:R-:W-:-:S13]  /*2500*/  ISETP.NE.AND P0, PT, R66, -0x1, PT ;  /* 0xffffffff4200780c */ /* 0x001fda0003f05270 */
[----:B------:R-:W-:Y:S01]  /*2510*/  @P0 IADD3 R67, PT, PT, R23, R66, RZ ;  /* 0x0000004217430210 */ /* 0x000fe20007ffe0ff */
[--C-:B------:R-:W-:Y:S02]  /*2520*/  @P0 IMAD.IADD R69, R25, 0x1, R66.reuse ;  /* 0x0000000119450824 */ /* 0x100fe400078e0242 */
[----:B------:R-:W-:Y:S02]  /*2530*/  @P0 IMAD.IADD R70, R17, 0x1, R66 ;  /* 0x0000000111460824 */ /* 0x000fe400078e0242 */
[----:B------:R0:W-:Y:S04]  /*2540*/  @P0 STS.U8 [R67], R72 ;  /* 0x0000004843000388 */ /* 0x0001e80000000000 */
[----:B------:R0:W-:Y:S04]  /*2550*/  @P0 STS.U8 [R69], R72 ;  /* 0x0000004845000388 */ /* 0x0001e80000000000 */
[----:B------:R0:W-:Y:S01]  /*2560*/  @P0 STS.U8 [R70], R72 ;  /* 0x0000004846000388 */ /* 0x0001e20000000000 */
[----:B------:R-:W-:Y:S01]  /*2570*/  BAR.SYNC.DEFER_BLOCKING 0x0 ;  /* 0x0000000000007b1d */ /* 0x000fe20000010000 */
[----:B------:R-:W-:Y:S01]  /*2580*/  ISETP.NE.AND P0, PT, R66, -0x1, PT ;  /* 0xffffffff4200780c */ /* 0x000fe20003f05270 */
[----:B------:R-:W-:-:S04]  /*2590*/  IMAD.MOV.U32 R66, RZ, RZ, RZ ;  /* 0x000000ffff427224 */ /* 0x000fc800078e00ff */
[----:B------:R0:W-:Y:S08]  /*25a0*/  STS.U8 [R65+0x753], RZ ;  /* 0x000753ff41007388 */ /* 0x0001f00000000000 */
[----:B0-23--:R-:W-:Y:S05]  /*25b0*/  @P0 BRA `(.L_x_1) ;  /* 0x0000000000a00947 */ /* 0x00dfea0003800000 */
[----:B------:R-:W2:Y:S02]  /*25c0*/  LDL.U8 R67, [R31] ;  /* 0x000000001f437983 */ /* 0x000ea40000100000 */
[----:B--2---:R-:W-:-:S13]  /*25d0*/  ISETP.NE.AND P1, PT, R67, RZ, PT ;  /* 0x000000ff4300720c */ /* 0x004fda0003f25270 */
[----:B------:R-:W-:Y:S05]  /*25e0*/  @!P1 BRA `(.L_x_1) ;  /* 0x0000000000949947 */ /* 0x000fea0003800000 */
[----:B------:R-:W-:Y:S01]  /*25f0*/  IADD3 R67, PT, PT, R23, R0, RZ ;  /* 0x0000000017437210 */ /* 0x000fe20007ffe0ff */
[----:B------:R-:W-:Y:S05]  /*2600*/  BSSY.RELIABLE B1, `(.L_x_2) ;  /* 0x000000d000017945 */ /* 0x000fea0003800100 */
[----:B------:R-:W0:Y:S02]  /*2610*/  LDS.U8 R67, [R67] ;  /* 0x0000000043437984 */ /* 0x000e240000000000 */
[----:B0-----:R-:W-:-:S13]  /*2620*/  ISETP.NE.AND P1, PT, R67, RZ, PT ;  /* 0x000000ff4300720c */ /* 0x001fda0003f25270 */
[----:B------:R-:W-:Y:S05]  /*2630*/  @P1 BRA `(.L_x_3) ;  /* 0x0000000000241947 */ /* 0x000fea0003800000 */
[----:B------:R-:W-:-:S06]  /*2640*/  IMAD.IADD R67, R17, 0x1, R0 ;  /* 0x0000000111437824 */ /* 0x000fcc00078e0200 */
[----:B------:R-:W0:Y:S02]  /*2650*/  LDS.U8 R67, [R67] ;  /* 0x0000000043437984 */ /* 0x000e240000000000 */
[----:B0-----:R-:W-:-:S13]  /*2660*/  ISETP.NE.AND P1, PT, R67, RZ, PT ;  /* 0x000000ff4300720c */ /* 0x001fda0003f25270 */
[----:B------:R-:W-:Y:S05]  /*2670*/  @P1 BRA `(.L_x_3) ;  /* 0x0000000000141947 */ /* 0x000fea0003800000 */
[----:B------:R-:W-:-:S06]  /*2680*/  IMAD.IADD R67, R25, 0x1, R0 ;  /* 0x0000000119437824 */ /* 0x000fcc00078e0200 */
[----:B------:R-:W0:Y:S02]  /*2690*/  LDS.U8 R67, [R67] ;  /* 0x0000000043437984 */ /* 0x000e240000000000 */
[----:B0-----:R-:W-:-:S13]  /*26a0*/  ISETP.NE.AND P1, PT, R67, RZ, PT ;  /* 0x000000ff4300720c */ /* 0x001fda0003f25270 */
[----:B------:R-:W-:Y:S05]  /*26b0*/  @!P1 BREAK.RELIABLE B1 ;  /* 0x0000000000019942 */ /* 0x000fea0003800100 */
[----:B------:R-:W-:Y:S05]  /*26c0*/  @!P1 BRA `(.L_x_4) ;  /* 0x0000000000109947 */ /* 0x000fea0003800000 */
.L_x_3:
[----:B------:R-:W-:Y:S05]  /*26d0*/  BSYNC.RELIABLE B1 ;  /* 0x0000000000017941 */ /* 0x000fea0003800100 */
.L_x_2:
[----:B------:R1:W-:Y:S01]  /*26e0*/  STL.U8 [R31], RZ ;  /* 0x000000ff1f007387 */ /* 0x0003e20000100000 */
[----:B------:R-:W-:Y:S01]  /*26f0*/  IMAD.MOV.U32 R68, RZ, RZ, RZ ;  /* 0x000000ffff447224 */ /* 0x000fe200078e00ff */
[----:B------:R-:W-:Y:S06]  /*2700*/  BRA `(.L_x_1) ;  /* 0x00000000004c7947 */ /* 0x000fec0003800000 */
.L_x_4:
[C---:B------:R-:W-:Y:S02]  /*2710*/  VIADD R66, R52.reuse, 0x754 ;  /* 0x0000075434427836 */ /* 0x040fe40000000000 */
[----:B------:R-:W-:-:S03]  /*2720*/  VIADD R68, R52, 0x1118 ;  /* 0x0000111834447836 */ /* 0x000fc60000000000 */
[C---:B------:R-:W-:Y:S02]  /*2730*/  LEA R66, R3.reuse, R66, 0x18 ;  /* 0x0000004203427211 */ /* 0x040fe400078ec0ff */
[----:B------:R-:W-:Y:S01]  /*2740*/  LEA R69, R3, R68, 0x18 ;  /* 0x0000004403457211 */ /* 0x000fe200078ec0ff */
[----:B------:R-:W-:Y:S02]  /*2750*/  IMAD.MOV.U32 R68, RZ, RZ, R0 ;  /* 0x000000ffff447224 */ /* 0x000fe400078e0000 */
[----:B------:R-:W-:Y:S02]  /*2760*/  IMAD R67, R15, 0x64, R66 ;  /* 0x000000640f437824 */ /* 0x000fe400078e0242 */
[----:B------:R-:W-:-:S03]  /*2770*/  IMAD R69, R50, 0x64, R69 ;  /* 0x0000006432457824 */ /* 0x000fc600078e0245 */
[C---:B------:R-:W-:Y:S01]  /*2780*/  LEA R67, R0.reuse, R67, 0x2 ;  /* 0x0000004300437211 */ /* 0x040fe200078e10ff */
[----:B------:R-:W-:-:S04]  /*2790*/  IMAD R69, R0, 0x4, R69 ;  /* 0x0000000400457824 */ /* 0x000fc800078e0245 */
[----:B------:R-:W0:Y:S02]  /*27a0*/  LDS R66, [R67] ;  /* 0x0000000043427984 */ /* 0x000e240000000800 */
[----:B0-----:R-:W-:-:S05]  /*27b0*/  IMAD.IADD R70, R11, 0x1, R66 ;  /* 0x000000010b467824 */ /* 0x001fca00078e0242 */
[----:B------:R-:W-:Y:S04]  /*27c0*/  STS [R67], R70 ;  /* 0x0000004643007388 */ /* 0x000fe80000000800 */
[----:B------:R-:W0:Y:S02]  /*27d0*/  LDS R66, [R69] ;  /* 0x0000000045427984 */ /* 0x000e240000000800 */
[----:B0-----:R-:W-:-:S05]  /*27e0*/  IMAD.IADD R72, R11, 0x1, R66 ;  /* 0x000000010b487824 */ /* 0x001fca00078e0242 */
[----:B------:R-:W-:Y:S04]  /*27f0*/  STS [R69], R72 ;  /* 0x0000004845007388 */ /* 0x000fe80000000800 */
[----:B------:R-:W0:Y:S02]  /*2800*/  LDS R66, [R29] ;  /* 0x000000001d427984 */ /* 0x000e240000000800 */
[----:B0-----:R-:W-:Y:S01]  /*2810*/  IADD3 R74, PT, PT, R11, R66, RZ ;  /* 0x000000420b4a7210 */ /* 0x001fe20007ffe0ff */
[----:B------:R-:W-:-:S04]  /*2820*/  IMAD.MOV.U32 R66, RZ, RZ, 0x1 ;  /* 0x00000001ff427424 */ /* 0x000fc800078e00ff */
[----:B------:R0:W-:Y:S03]  /*2830*/  STS [R29], R74 ;  /* 0x0000004a1d007388 */ /* 0x0001e60000000800 */
.L_x_1:
[----:B------:R-:W-:Y:S05]  /*2840*/  BSYNC.RECONVERGENT B0 ;  /* 0x0000000000007941 */ /* 0x000fea0003800200 */
.L_x_0:
[----:B------:R-:W-:Y:S05]  /*2850*/  WARPSYNC.ALL ;  /* 0x0000000000007948 */ /* 0x000fea0003800000 */
[----:B------:R-:W-:Y:S06]  /*2860*/  BAR.SYNC.DEFER_BLOCKING 0x0 ;  /* 0x0000000000007b1d */ /* 0x000fec0000010000 */
[----:B------:R-:W-:Y:S04]  /*2870*/  BSSY.RECONVERGENT B0, `(.L_x_5) ;  /* 0x0000029000007945 */ /* 0x000fe80003800200 */
[----:B------:R-:W-:Y:S05]  /*2880*/  @P0 BRA `(.L_x_6) ;  /* 0x00000000009c0947 */ /* 0x000fea0003800000 */
[----:B------:R-:W2:Y:S02]  /*2890*/  LDL.U8 R67, [R71] ;  /* 0x0000000047437983 */ /* 0x000ea40000100000 */
[----:B--2---:R-:W-:-:S13]  /*28a0*/  ISETP.NE.AND P1, PT, R67, RZ, PT ;  /* 0x000000ff4300720c */ /* 0x004fda0003f25270 */
[----:B------:R-:W-:Y:S05]  /*28b0*/  @!P1 BRA `(.L_x_6) ;  /* 0x0000000000909947 */ /* 0x000fea0003800000 */
[----:B------:R-:W-:Y:S01]  /*28c0*/  IMAD.IADD R67, R23, 0x1, R2 ;  /* 0x0000000117437824 */ /* 0x000fe200078e0202 */
[----:B------:R-:W-:Y:S05]  /*28d0*/  BSSY.RELIABLE B1, `(.L_x_7) ;  /* 0x000000d000017945 */ /* 0x000fea0003800100 */
[----:B------:R-:W2:Y:S02]  /*28e0*/  LDS.U8 R67, [R67] ;  /* 0x0000000043437984 */ /* 0x000ea40000000000 */
[----:B--2---:R-:W-:-:S13]  /*28f0*/  ISETP.NE.AND P1, PT, R67, RZ, PT ;  /* 0x000000ff4300720c */ /* 0x004fda0003f25270 */
[----:B------:R-:W-:Y:S05]  /*2900*/  @P1 BRA `(.L_x_8) ;  /* 0x0000000000241947 */ /* 0x000fea0003800000 */
[----:B------:R-:W-:-:S06]  /*2910*/  IMAD.IADD R67, R17, 0x1, R2 ;  /* 0x0000000111437824 */ /* 0x000fcc00078e0202 */
[----:B------:R-:W2:Y:S02]  /*2920*/  LDS.U8 R67, [R67] ;  /* 0x0000000043437984 */ /* 0x000ea40000000000 */
[----:B--2---:R-:W-:-:S13]  /*2930*/  ISETP.NE.AND P1, PT, R67, RZ, PT ;  /* 0x000000ff4300720c */ /* 0x004fda0003f25270 */
[----:B------:R-:W-:Y:S05]  /*2940*/  @P1 BRA `(.L_x_8) ;  /* 0x0000000000141947 */ /* 0x000fea0003800000 */
[----:B------:R-:W-:-:S06]  /*2950*/  IADD3 R67, PT, PT, R25, R2, RZ ;  /* 0x0000000219437210 */ /* 0x000fcc0007ffe0ff */
[----:B------:R-:W2:Y:S02]  /*2960*/  LDS.U8 R67, [R67] ;  /* 0x0000000043437984 */ /* 0x000ea40000000000 */
[----:B--2---:R-:W-:-:S13]  /*2970*/  ISETP.NE.AND P1, PT, R67, RZ, PT ;  /* 0x000000ff4300720c */ /* 0x004fda0003f25270 */
[----:B------:R-:W-:Y:S05]  /*2980*/  @!P1 BREAK.RELIABLE B1 ;  /* 0x0000000000019942 */ /* 0x000fea0003800100 */
[----:B------:R-:W-:Y:S05]  /*2990*/  @!P1 BRA `(.L_x_9) ;  /* 0x00000000000c9947 */ /* 0x000fea0003800000 */
.L_x_8:
[----:B------:R-:W-:Y:S05]  /*29a0*/  BSYNC.RELIABLE B1 ;  /* 0x0000000000017941 */ /* 0x000fea0003800100 */
.L_x_7:
[----:B------:R3:W-:Y:S01]  /*29b0*/  STL.U8 [R71], RZ ;  /* 0x000000ff47007387 */ /* 0x0007e20000100000 */
[----:B------:R-:W-:Y:S05]  /*29c0*/  BRA `(.L_x_6) ;  /* 0x00000000004c7947 */ /* 0x000fea0003800000 */
.L_x_9:
[C---:B------:R-:W-:Y:S02]  /*29d0*/  VIADD R68, R52.reuse, 0x754 ;  /* 0x0000075434447836 */ /* 0x040fe40000000000 */
[----:B------:R-:W-:Y:S02]  /*29e0*/  VIADD R70, R52, 0x1118 ;  /* 0x0000111834467836 */ /* 0x000fe40000000000 */
[----:B------:R-:W-:Y:S01]  /*29f0*/  VIADD R66, R66, 0x1 ;  /* 0x0000000142427836 */ /* 0x000fe20000000000 */
[C---:B------:R-:W-:Y:S02]  /*2a00*/  LEA R68, R3.reuse, R68, 0x18 ;  /* 0x0000004403447211 */ /* 0x040fe400078ec0ff */
[----:B------:R-:W-:-:S03]  /*2a10*/  LEA R69, R3, R70, 0x18 ;  /* 0x0000004603457211 */ /* 0x000fc600078ec0ff */
[----:B------:R-:W-:Y:S02]  /*2a20*/  IMAD R67, R15, 0x64, R68 ;  /* 0x000000640f437824 */ /* 0x000fe400078e0244 */
[----:B------:R-:W-:Y:S02]  /*2a30*/  IMAD R69, R50, 0x64, R69 ;  /* 0x0000006432457824 */ /* 0x000fe400078e0245 */
[----:B------:R-:W-:-:S03]  /*2a40*/  IMAD R67, R2, 0x4, R67 ;  /* 0x0000000402437824 */ /* 0x000fc600078e0243 */
[----:B------:R-:W-:Y:S02]  /*2a50*/  LEA R69, R2, R69, 0x2 ;  /* 0x0000004502457211 */ /* 0x000fe400078e10ff */
[----:B------:R-:W2:Y:S02]  /*2a60*/  LDS R68, [R67] ;  /* 0x0000000043447984 */ /* 0x000ea40000000800 */
[----:B--2---:R-:W-:-:S05]  /*2a70*/  IMAD.IADD R70, R11, 0x1, R68 ;  /* 0x000000010b467824 */ /* 0x004fca00078e0244 */
[----:B------:R-:W-:Y:S04]  /*2a80*/  STS [R67], R70 ;  /* 0x0000004643007388 */ /* 0x000fe80000000800 */
[----:B------:R-:W2:Y:S02]  /*2a90*/  LDS R68, [R69] ;  /* 0x0000000045447984 */ /* 0x000ea40000000800 */
[----:B--2---:R-:W-:-:S05]  /*2aa0*/  IMAD.IADD R72, R11, 0x1, R68 ;  /* 0x000000010b487824 */ /* 0x004fca00078e0244 */
[----:B------:R-:W-:Y:S04]  /*2ab0*/  STS [R69], R72 ;  /* 0x0000004845007388 */ /* 0x000fe80000000800 */
[----:B------:R-:W0:Y:S02]  /*2ac0*/  LDS R68, [R63] ;  /* 0x000000003f447984 */ /* 0x000e240000000800 */
[----:B0-----:R-:W-:Y:S02]  /*2ad0*/  IMAD.IADD R74, R11, 0x1, R68 ;  /* 0x000000010b4a7824 */ /* 0x001fe400078e0244 */
[----:B------:R-:W-:-:S03]  /*2ae0*/  IMAD.MOV.U32 R68, RZ, RZ, R2 ;  /* 0x000000ffff447224 */ /* 0x000fc600078e0002 */
[----:B------:R2:W-:Y:S04]  /*2af0*/  STS [R63], R74 ;  /* 0x0000004a3f007388 */ /* 0x0005e80000000800 */
.L_x_6:
[----:B------:R-:W-:Y:S05]  /*2b00*/  BSYNC.RECONVERGENT B0 ;  /* 0x0000000000007941 */ /* 0x000fea0003800200 */
.L_x_5:
[----:B------:R-:W-:Y:S05]  /*2b10*/  WARPSYNC.ALL ;  /* 0x0000000000007948 */ /* 0x000fea0003800000 */
[----:B------:R-:W-:Y:S06]  /*2b20*/  BAR.SYNC.DEFER_BLOCKING 0x0 ;  /* 0x0000000000007b1d */ /* 0x000fec0000010000 */
[----:B------:R-:W-:Y:S04]  /*2b30*/  BSSY.RECONVERGENT B0, `(.L_x_10) ;  /* 0x0000029000007945 */ /* 0x000fe80003800200 */
[----:B------:R-:W-:Y:S05]  /*2b40*/  @P0 BRA `(.L_x_11) ;  /* 0x00000000009c0947 */ /* 0x000fea0003800000 */
[----:B------:R-:W4:Y:S02]  /*2b50*/  LDL.U8 R67, [R73] ;  /* 0x0000000049437983 */ /* 0x000f240000100000 */
[----:B----4-:R-:W-:-:S13]  /*2b60*/  ISETP.NE.AND P1, PT, R67, RZ, PT ;  /* 0x000000ff4300720c */ /* 0x010fda0003f25270 */
[----:B------:R-:W-:Y:S05]  /*2b70*/  @!P1 BRA `(.L_x_11) ;  /* 0x0000000000909947 */ /* 0x000fea0003800000 */
[----:B------:R-:W-:Y:S01]  /*2b80*/  IADD3 R67, PT, PT, R23, R4, RZ ;  /* 0x0000000417437210 */ /* 0x000fe20007ffe0ff */
[----:B------:R-:W-:Y:S05]  /*2b90*/  BSSY.RELIABLE B1, `(.L_x_12) ;  /* 0x000000d000017945 */ /* 0x000fea0003800100 */
[----:B------:R-:W4:Y:S02]  /*2ba0*/  LDS.U8 R67, [R67] ;  /* 0x0000000043437984 */ /* 0x000f240000000000 */
[----:B----4-:R-:W-:-:S13]  /*2bb0*/  ISETP.NE.AND P1, PT, R67, RZ, PT ;  /* 0x000000ff4300720c */ /* 0x010fda0003f25270 */
[----:B------:R-:W-:Y:S05]  /*2bc0*/  @P1 BRA `(.L_x_13) ;  /* 0x0000000000241947 */ /* 0x000fea0003800000 */
[----:B------:R-:W-:-:S06]  /*2bd0*/  IMAD.IADD R67, R17, 0x1, R4 ;  /* 0x0000000111437824 */ /* 0x000fcc00078e0204 */
[----:B------:R-:W4:Y:S02]  /*2be0*/  LDS.U8 R67, [R67] ;  /* 0x0000000043437984 */ /* 0x000f240000000000 */
[----:B----4-:R-:W-:-:S13]  /*2bf0*/  ISETP.NE.AND P1, PT, R67, RZ, PT ;  /* 0x000000ff4300720c */ /* 0x010fda0003f25270 */
[----:B------:R-:W-:Y:S05]  /*2c00*/  @P1 BRA `(.L_x_13) ;  /* 0x0000000000141947 */ /* 0x000fea0003800000 */
[----:B------:R-:W-:-:S06]  /*2c10*/  IMAD.IADD R67, R25, 0x1, R4 ;  /* 0x0000000119437824 */ /* 0x000fcc00078e0204 */
[----:B------:R-:W4:Y:S02]  /*2c20*/  LDS.U8 R67, [R67] ;  /* 0x0000000043437984 */ /* 0x000f240000000000 */
[----:B----4-:R-:W-:-:S13]  /*2c30*/  ISETP.NE.AND P1, PT, R67, RZ, PT ;  /* 0x000000ff4300720c */ /* 0x010fda0003f25270 */
[----:B------:R-:W-:Y:S05]  /*2c40*/  @!P1 BREAK.RELIABLE B1 ;  /* 0x0000000000019942 */ /* 0x000fea0003800100 */
[----:B------:R-:W-:Y:S05]  /*2c50*/  @!P1 BRA `(.L_x_14) ;  /* 0x00000000000c9947 */ /* 0x000fea0003800000 */
.L_x_13:
[----:B------:R-:W-:Y:S05]  /*2c60*/  BSYNC.RELIABLE B1 ;  /* 0x0000000000017941 */ /* 0x000fea0003800100 */
.L_x_12:
[----:B------:R4:W-:Y:S01]  /*2c70*/  STL.U8 [R73], RZ ;  /* 0x000000ff49007387 */ /* 0x0009e20000100000 */
[----:B------:R-:W-:Y:S05]  /*2c80*/  BRA `(.L_x_11) ;  /* 0x00000000004c7947 */ /* 0x000fea0003800000 */
.L_x_14:
[C---:B------:R-:W-:Y:S01]  /*2c90*/  VIADD R68, R52.reuse, 0x754 ;  /* 0x0000075434447836 */ /* 0x040fe20000000000 */
[----:B------:R-:W-:Y:S02]  /*2ca0*/  IADD3 R70, PT, PT, R52, 0x1118, RZ ;  /* 0x0000111834467810 */ /* 0x000fe40007ffe0ff */
[----:B------:R-:W-:Y:S02]  /*2cb0*/  IADD3 R66, PT, PT, R66, 0x1, RZ ;  /* 0x0000000142427810 */ /* 0x000fe40007ffe0ff */
[C---:B------:R-:W-:Y:S02]  /*2cc0*/  LEA R68, R3.reuse, R68, 0x18 ;  /* 0x0000004403447211 */ /* 0x040fe400078ec0ff */
[----:B------:R-:W-:-:S03]  /*2cd0*/  LEA R69, R3, R70, 0x18 ;  /* 0x0000004603457211 */ /* 0x000fc600078ec0ff */
[----:B------:R-:W-:Y:S02]  /*2ce0*/  IMAD R67, R15, 0x64, R68 ;  /* 0x000000640f437824 */ /* 0x000fe400078e0244 */
[----:B------:R-:W-:Y:S02]  /*2cf0*/  IMAD R69, R50, 0x64, R69 ;  /* 0x0000006432457824 */ /* 0x000fe400078e0245 */
[C---:B------:R-:W-:Y:S02]  /*2d00*/  IMAD R67, R4.reuse, 0x4, R67 ;  /* 0x0000000404437824 */ /* 0x040fe400078e0243 */
[----:B------:R-:W-:-:S03]  /*2d10*/  IMAD R69, R4, 0x4, R69 ;  /* 0x0000000404457824 */ /* 0x000fc600078e0245 */
[----:B------:R-:W4:Y:S02]  /*2d20*/  LDS R68, [R67] ;  /* 0x0000000043447984 */ /* 0x000f240000000800 */
[----:B----4-:R-:W-:-:S05]  /*2d30*/  IMAD.IADD R70, R11, 0x1, R68 ;  /* 0x000000010b467824 */ /* 0x010fca00078e0244 */
[----:B------:R-:W-:Y:S04]  /*2d40*/  STS [R67], R70 ;  /* 0x0000004643007388 */ /* 0x000fe80000000800 */
[----:B------:R-:W4:Y:S02]  /*2d50*/  LDS R68, [R69] ;  /* 0x0000000045447984 */ /* 0x000f240000000800 */
[----:B----4-:R-:W-:-:S05]  /*2d60*/  IMAD.IADD R72, R11, 0x1, R68 ;  /* 0x000000010b487824 */ /* 0x010fca00078e0244 */
[----:B------:R-:W-:Y:S04]  /*2d70*/  STS [R69], R72 ;  /* 0x0000004845007388 */ /* 0x000fe80000000800 */
[----:B------:R-:W4:Y:S02]  /*2d80*/  LDS R68, [R62] ;  /* 0x000000003e447984 */ /* 0x000f240000000800 */
[----:B----4-:R-:W-:Y:S02]  /*2d90*/  IMAD.IADD R97, R11, 0x1, R68 ;  /* 0x000000010b617824 */ /* 0x010fe400078e0244 */
[----:B------:R-:W-:-:S03]  /*2da0*/  IMAD.MOV.U32 R68, RZ, RZ, R4 ;  /* 0x000000ffff447224 */ /* 0x000fc600078e0004 */
[----:B------:R4:W-:Y:S04]  /*2db0*/  STS [R62], R97 ;  /* 0x000000613e007388 */ /* 0x0009e80000000800 */
.L_x_11:
[----:B------:R-:W-:Y:S05]  /*2dc0*/  BSYNC.RECONVERGENT B0 ;  /* 0x0000000000007941 */ /* 0x000fea0003800200 */
.L_x_10:
[----:B------:R-:W-:Y:S05]  /*2dd0*/  WARPSYNC.ALL ;  /* 0x0000000000007948 */ /* 0x000fea0003800000 */
[----:B------:R-:W-:Y:S06]  /*2de0*/  BAR.SYNC.DEFER_BLOCKING 0x0 ;  /* 0x0000000000007b1d */ /* 0x000fec0000010000 */
[----:B------:R-:W-:Y:S04]  /*2df0*/  BSSY.RECONVERGENT B0, `(.L_x_15) ;  /* 0x0000029000007945 */ /* 0x000fe80003800200 */
[----:B------:R-:W-:Y:S05]  /*2e00*/  @P0 BRA `(.L_x_16) ;  /* 0x00000000009c0947 */ /* 0x000fea0003800000 */
[----:B------:R-:W5:Y:S02]  /*2e10*/  LDL.U8 R67, [R75] ;  /* 0x000000004b437983 */ /* 0x000f640000100000 */
[----:B-----5:R-:W-:-:S13]  /*2e20*/  ISETP.NE.AND P1, PT, R67, RZ, PT ;  /* 0x000000ff4300720c */ /* 0x020fda0003f25270 */
[----:B------:R-:W-:Y:S05]  /*2e30*/  @!P1 BRA `(.L_x_16) ;  /* 0x0000000000909947 */ /* 0x000fea0003800000 */
[----:B------:R-:W-:Y:S01]  /*2e40*/  IMAD.IADD R67, R23, 0x1, R6 ;  /* 0x0000000117437824 */ /* 0x000fe200078e0206 */
[----:B------:R-:W-:Y:S05]  /*2e50*/  BSSY.RELIABLE B1, `(.L_x_17) ;  /* 0x000000d000017945 */ /* 0x000fea0003800100 */
[----:B------:R-:W5:Y:S02]  /*2e60*/  LDS.U8 R67, [R67] ;  /* 0x0000000043437984 */ /* 0x000f640000000000 */
[----:B-----5:R-:W-:-:S13]  /*2e70*/  ISETP.NE.AND P1, PT, R67, RZ, PT ;  /* 0x000000ff4300720c */ /* 0x020fda0003f25270 */
[----:B------:R-:W-:Y:S05]  /*2e80*/  @P1 BRA `(.L_x_18) ;  /* 0x0000000000241947 */ /* 0x000fea0003800000 */
[----:B------:R-:W-:-:S06]  /*2e90*/  IMAD.IADD R67, R17, 0x1, R6 ;  /* 0x0000000111437824 */ /* 0x000fcc00078e0206 */
[----:B------:R-:W5:Y:S02]  /*2ea0*/  LDS.U8 R67, [R67] ;  /* 0x0000000043437984 */ /* 0x000f640000000000 */
[----:B-----5:R-:W-:-:S13]  /*2eb0*/  ISETP.NE.AND P1, PT, R67, RZ, PT ;  /* 0x000000ff4300720c */ /* 0x020fda0003f25270 */
[----:B------:R-:W-:Y:S05]  /*2ec0*/  @P1 BRA `(.L_x_18) ;  /* 0x0000000000141947 */ /* 0x000fea0003800000 */
[----:B------:R-:W-:-:S06]  /*2ed0*/  IMAD.IADD R67, R25, 0x1, R6 ;  /* 0x0000000119437824 */ /* 0x000fcc00078e0206 */
[----:B------:R-:W5:Y:S02]  /*2ee0*/  LDS.U8 R67, [R67] ;  /* 0x0000000043437984 */ /* 0x000f640000000000 */
[----:B-----5:R-:W-:-:S13]  /*2ef0*/  ISETP.NE.AND P1, PT, R67, RZ, PT ;  /* 0x000000ff4300720c */ /* 0x020fda0003f25270 */
[----:B------:R-:W-:Y:S05]  /*2f00*/  @!P1 BREAK.RELIABLE B1 ;  /* 0x0000000000019942 */ /* 0x000fea0003800100 */
[----:B------:R-:W-:Y:S05]  /*2f10*/  @!P1 BRA `(.L_x_19) ;  /* 0x00000000000c9947 */ /* 0x000fea0003800000 */
.L_x_18:
[----:B------:R-:W-:Y:S05]  /*2f20*/  BSYNC.RELIABLE B1 ;  /* 0x0000000000017941 */ /* 0x000fea0003800100 */
.L_x_17:
[----:B------:R0:W-:Y:S01]  /*2f30*/  STL.U8 [R75], RZ ;  /* 0x000000ff4b007387 */ /* 0x0001e20000100000 */
[----:B------:R-:W-:Y:S05]  /*2f40*/  BRA `(.L_x_16) ;  /* 0x00000000004c7947 */ /* 0x000fea0003800000 */
.L_x_19:
[C---:B------:R-:W-:Y:S01]  /*2f50*/  IADD3 R68, PT, PT, R52.reuse, 0x754, RZ ;  /* 0x0000075434447810 */ /* 0x040fe20007ffe0ff */
[----:B------:R-:W-:Y:S02]  /*2f60*/  VIADD R70, R52, 0x1118 ;  /* 0x0000111834467836 */ /* 0x000fe40000000000 */
[----:B------:R-:W-:Y:S01]  /*2f70*/  VIADD R66, R66, 0x1 ;  /* 0x0000000142427836 */ /* 0x000fe20000000000 */
[C---:B------:R-:W-:Y:S02]  /*2f80*/  LEA R68, R3.reuse, R68, 0x18 ;  /* 0x0000004403447211 */ /* 0x040fe400078ec0ff */
[----:B------:R-:W-:-:S03]  /*2f90*/  LEA R69, R3, R70, 0x18 ;  /* 0x0000004603457211 */ /* 0x000fc600078ec0ff */
[----:B------:R-:W-:Y:S02]  /*2fa0*/  IMAD R67, R15, 0x64, R68 ;  /* 0x000000640f437824 */ /* 0x000fe400078e0244 */
[----:B------:R-:W-:Y:S02]  /*2fb0*/  IMAD R69, R50, 0x64, R69 ;  /* 0x0000006432457824 */ /* 0x000fe400078e0245 */
[C---:B------:R-:W-:Y:S02]  /*2fc0*/  IMAD R67, R6.reuse, 0x4, R67 ;  /* 0x0000000406437824 */ /* 0x040fe400078e0243 */
[----:B------:R-:W-:-:S03]  /*2fd0*/  IMAD R69, R6, 0x4, R69 ;  /* 0x0000000406457824 */ /* 0x000fc600078e0245 */
[----:B------:R-:W5:Y:S02]  /*2fe0*/  LDS R68, [R67] ;  /* 0x0000000043447984 */ /* 0x000f640000000800 */
[----:B-----5:R-:W-:-:S05]  /*2ff0*/  IMAD.IADD R70, R11, 0x1, R68 ;  /* 0x000000010b467824 */ /* 0x020fca00078e0244 */
[----:B------:R-:W-:Y:S04]  /*3000*/  STS [R67], R70 ;  /* 0x0000004643007388 */ /* 0x000fe80000000800 */
[----:B------:R-:W5:Y:S02]  /*3010*/  LDS R68, [R69] ;  /* 0x0000000045447984 */ /* 0x000f640000000800 */
[----:B-----5:R-:W-:-:S05]  /*3020*/  IADD3 R72, PT, PT, R11, R68, RZ ;  /* 0x000000440b487210 */ /* 0x020fca0007ffe0ff */
[----:B------:R-:W-:Y:S04]  /*3030*/  STS [R69], R72 ;  /* 0x0000004845007388 */ /* 0x000fe80000000800 */
[----:B------:R-:W0:Y:S02]  /*3040*/  LDS R68, [R61] ;  /* 0x000000003d447984 */ /* 0x000e240000000800 */
[----:B0-2---:R-:W-:Y:S02]  /*3050*/  IMAD.IADD R74, R11, 0x1, R68 ;  /* 0x000000010b4a7824 */ /* 0x005fe400078e0244 */
[----:B------:R-:W-:-:S03]  /*3060*/  IMAD.MOV.U32 R68, RZ, RZ, R6 ;  /* 0x000000ffff447224 */ /* 0x000fc600078e0006 */
[----:B------:R0:W-:Y:S04]  /*3070*/  STS [R61], R74 ;  /* 0x0000004a3d007388 */ /* 0x0001e80000000800 */
.L_x_16:
[----:B------:R-:W-:Y:S05]  /*3080*/  BSYNC.RECONVERGENT B0 ;  /* 0x0000000000007941 */ /* 0x000fea0003800200 */
.L_x_15:
        /* <DEDUP_REMOVED lines=12> */
[----:B------:R-:W-:-:S06]  /*3150*/  IADD3 R67, PT, PT, R17, R8, RZ ;  /* 0x0000000811437210 */ /* 0x000fcc0007ffe0ff */
        /* <DEDUP_REMOVED lines=8> */
.L_x_23:
[----:B------:R-:W-:Y:S05]  /*31e0*/  BSYNC.RELIABLE B1 ;  /* 0x0000000000017941 */ /* 0x000fea0003800100 */
.L_x_22:
[----:B------:R0:W-:Y:S01]  /*31f0*/  STL.U8 [R76], RZ ;  /* 0x000000ff4c007387 */ /* 0x0001e20000100000 */
[----:B------:R-:W-:Y:S05]  /*3200*/  BRA `(.L_x_21) ;  /* 0x00000000004c7947 */ /* 0x000fea0003800000 */
.L_x_24:
[C---:B------:R-:W-:Y:S02]  /*3210*/  VIADD R68, R52.reuse, 0x754 ;  /* 0x0000075434447836 */ /* 0x040fe40000000000 */
        /* <DEDUP_REMOVED lines=9> */
[----:B-----5:R-:W-:-:S05]  /*32b0*/  IADD3 R70, PT, PT, R11, R68, RZ ;  /* 0x000000440b467210 */ /* 0x020fca0007ffe0ff */
[----:B------:R-:W-:Y:S04]  /*32c0*/  STS [R67], R70 ;  /* 0x0000004643007388 */ /* 0x000fe80000000800 */
[----:B------:R-:W5:Y:S02]  /*32d0*/  LDS R68, [R69] ;  /* 0x0000000045447984 */ /* 0x000f640000000800 */
[----:B-----5:R-:W-:-:S05]  /*32e0*/  IMAD.IADD R72, R11, 0x1, R68 ;  /* 0x000000010b487824 */ /* 0x020fca00078e0244 */
[----:B------:R-:W-:Y:S04]  /*32f0*/  STS [R69], R72 ;  /* 0x0000004845007388 */ /* 0x000fe80000000800 */
[----:B------:R-:W4:Y:S02]  /*3300*/  LDS R68, [R60] ;  /* 0x000000003c447984 */ /* 0x000f240000000800 */
[----:B----4-:R-:W-:Y:S01]  /*3310*/  IMAD.IADD R97, R11, 0x1, R68 ;  /* 0x000000010b617824 */ /* 0x010fe200078e0244 */
[----:B------:R-:W-:-:S04]  /*3320*/  MOV R68, R8 ;  /* 0x0000000800447202 */ /* 0x000fc80000000f00 */
[----:B------:R4:W-:Y:S03]  /*3330*/  STS [R60], R97 ;  /* 0x000000613c007388 */ /* 0x0009e60000000800 */
.L_x_21:
[----:B------:R-:W-:Y:S05]  /*3340*/  BSYNC.RECONVERGENT B0 ;  /* 0x0000000000007941 */ /* 0x000fea0003800200 */
.L_x_20:
        /* <DEDUP_REMOVED lines=21> */
.L_x_28:
[----:B------:R-:W-:Y:S05]  /*34a0*/  BSYNC.RELIABLE B1 ;  /* 0x0000000000017941 */ /* 0x000fea0003800100 */
.L_x_27:
[----:B------:R0:W-:Y:S01]  /*34b0*/  STL.U8 [R77], RZ ;  /* 0x000000ff4d007387 */ /* 0x0001e20000100000 */
[----:B------:R-:W-:Y:S05]  /*34c0*/  BRA `(.L_x_26) ;  /* 0x00000000004c7947 */ /* 0x000fea0003800000 */
.L_x_29:
[C---:B------:R-:W-:Y:S02]  /*34d0*/  VIADD R68, R52.reuse, 0x754 ;  /* 0x0000075434447836 */ /* 0x040fe40000000000 */
[----:B------:R-:W-:Y:S02]  /*34e0*/  VIADD R70, R52, 0x1118 ;  /* 0x0000111834467836 */ /* 0x000fe40000000000 */
[----:B------:R-:W-:Y:S01]  /*34f0*/  VIADD R66, R66, 0x1 ;  /* 0x0000000142427836 */ /* 0x000fe20000000000 */
[C---:B------:R-:W-:Y:S02]  /*3500*/  LEA R68, R3.reuse, R68, 0x18 ;  /* 0x0000004403447211 */ /* 0x040fe400078ec0ff */
[----:B------:R-:W-:-:S03]  /*3510*/  LEA R69, R3, R70, 0x18 ;  /* 0x0000004603457211 */ /* 0x000fc600078ec0ff */
[----:B------:R-:W-:Y:S02]  /*3520*/  IMAD R67, R15, 0x64, R68 ;  /* 0x000000640f437824 */ /* 0x000fe400078e0244 */
[----:B------:R-:W-:-:S03]  /*3530*/  IMAD R69, R50, 0x64, R69 ;  /* 0x0000006432457824 */ /* 0x000fc600078e0245 */
[C---:B------:R-:W-:Y:S01]  /*3540*/  LEA R67, R10.reuse, R67, 0x2 ;  /* 0x000000430a437211 */ /* 0x040fe200078e10ff */
[----:B------:R-:W-:-:S04]  /*3550*/  IMAD R69, R10, 0x4, R69 ;  /* 0x000000040a457824 */ /* 0x000fc800078e0245 */
[----:B------:R-:W5:Y:S02]  /*3560*/  LDS R68, [R67] ;  /* 0x0000000043447984 */ /* 0x000f640000000800 */
[----:B-----5:R-:W-:-:S05]  /*3570*/  IMAD.IADD R70, R11, 0x1, R68 ;  /* 0x000000010b467824 */ /* 0x020fca00078e0244 */
[----:B------:R-:W-:Y:S04]  /*3580*/  STS [R67], R70 ;  /* 0x0000004643007388 */ /* 0x000fe80000000800 */
[----:B------:R-:W5:Y:S02]  /*3590*/  LDS R68, [R69] ;  /* 0x0000000045447984 */ /* 0x000f640000000800 */
[----:B-----5:R-:W-:-:S05]  /*35a0*/  IMAD.IADD R72, R11, 0x1, R68 ;  /* 0x000000010b487824 */ /* 0x020fca00078e0244 */
[----:B------:R-:W-:Y:S04]  /*35b0*/  STS [R69], R72 ;  /* 0x0000004845007388 */ /* 0x000fe80000000800 */
[----:B------:R-:W0:Y:S02]  /*35c0*/  LDS R68, [R59] ;  /* 0x000000003b447984 */ /* 0x000e240000000800 */
[----:B0-2---:R-:W-:Y:S01]  /*35d0*/  IADD3 R74, PT, PT, R11, R68, RZ ;  /* 0x000000440b4a7210 */ /* 0x005fe20007ffe0ff */
[----:B------:R-:W-:-:S04]  /*35e0*/  IMAD.MOV.U32 R68, RZ, RZ, R10 ;  /* 0x000000ffff447224 */ /* 0x000fc800078e000a */
[----:B------:R0:W-:Y:S03]  /*35f0*/  STS [R59], R74 ;  /* 0x0000004a3b007388 */ /* 0x0001e60000000800 */
.L_x_26:
[----:B------:R-:W-:Y:S05]  /*3600*/  BSYNC.RECONVERGENT B0 ;  /* 0x0000000000007941 */ /* 0x000fea0003800200 */
.L_x_25:
        /* <DEDUP_REMOVED lines=16> */
[----:B------:R-:W-:-:S06]  /*3710*/  IADD3 R67, PT, PT, R25, R12, RZ ;  /* 0x0000000c19437210 */ /* 0x000fcc0007ffe0ff */
[----:B------:R-:W5:Y:S02]  /*3720*/  LDS.U8 R67, [R67] ;  /* 0x0000000043437984 */ /* 0x000f640000000000 */
[----:B-----5:R-:W-:-:S13]  /*3730*/  ISETP.NE.AND P1, PT, R67, RZ, PT ;  /* 0x000000ff4300720c */ /* 0x020fda0003f25270 */
[----:B------:R-:W-:Y:S05]  /*3740*/  @!P1 BREAK.RELIABLE B1 ;  /* 0x0000000000019942 */ /* 0x000fea0003800100 */
[----:B------:R-:W-:Y:S05]  /*3750*/  @!P1 BRA `(.L_x_34) ;  /* 0x00000000000c9947 */ /* 0x000fea0003800000 */
.L_x_33:
[----:B------:R-:W-:Y:S05]  /*3760*/  BSYNC.RELIABLE B1 ;  /* 0x0000000000017941 */ /* 0x000fea0003800100 */
.L_x_32:
[----:B------:R0:W-:Y:S01]  /*3770*/  STL.U8 [R78], RZ ;  /* 0x000000ff4e007387 */ /* 0x0001e20000100000 */
[----:B------:R-:W-:Y:S05]  /*3780*/  BRA `(.L_x_31) ;  /* 0x00000000004c7947 */ /* 0x000fea0003800000 */
.L_x_34:
        /* <DEDUP_REMOVED lines=9> */
[----:B------:R-:W5:Y:S02]  /*3820*/  LDS R68, [R67] ;  /* 0x0000000043447984 */ /* 0x000f640000000800 */
[----:B-----5:R-:W-:-:S05]  /*3830*/  IMAD.IADD R70, R11, 0x1, R68 ;  /* 0x000000010b467824 */ /* 0x020fca00078e0244 */
[----:B------:R-:W-:Y:S04]  /*3840*/  STS [R67], R70 ;  /* 0x0000004643007388 */ /* 0x000fe80000000800 */
[----:B------:R-:W5:Y:S02]  /*3850*/  LDS R68, [R69] ;  /* 0x0000000045447984 */ /* 0x000f640000000800 */
[----:B-----5:R-:W-:-:S05]  /*3860*/  IMAD.IADD R72, R11, 0x1, R68 ;  /* 0x000000010b487824 */ /* 0x020fca00078e0244 */
[----:B------:R-:W-:Y:S04]  /*3870*/  STS [R69], R72 ;  /* 0x0000004845007388 */ /* 0x000fe80000000800 */
[----:B------:R-:W4:Y:S02]  /*3880*/  LDS R68, [R58] ;  /* 0x000000003a447984 */ /* 0x000f240000000800 */
[----:B----4-:R-:W-:Y:S02]  /*3890*/  IMAD.IADD R97, R11, 0x1, R68 ;  /* 0x000000010b617824 */ /* 0x010fe400078e0244 */
[----:B------:R-:W-:-:S03]  /*38a0*/  IMAD.MOV.U32 R68, RZ, RZ, R12 ;  /* 0x000000ffff447224 */ /* 0x000fc600078e000c */
[----:B------:R4:W-:Y:S04]  /*38b0*/  STS [R58], R97 ;  /* 0x000000613a007388 */ /* 0x0009e80000000800 */
.L_x_31:
[----:B------:R-:W-:Y:S05]  /*38c0*/  BSYNC.RECONVERGENT B0 ;  /* 0x0000000000007941 */ /* 0x000fea0003800200 */
.L_x_30:
[----:B------:R-:W-:Y:S05]  /*38d0*/  WARPSYNC.ALL ;  /* 0x0000000000007948 */ /* 0x000fea0003800000 */
[----:B------:R-:W-:Y:S06]  /*38e0*/  BAR.SYNC.DEFER_BLOCKING 0x0 ;  /* 0x0000000000007b1d */ /* 0x000fec0000010000 */
[----:B------:R-:W-:Y:S04]  /*38f0*/  BSSY.RECONVERGENT B0, `(.L_x_35) ;  /* 0x0000029000007945 */ /* 0x000fe80003800200 */
[----:B------:R-:W-:Y:S05]  /*3900*/  @P0 BRA `(.L_x_36) ;  /* 0x00000000009c0947 */ /* 0x000fea0003800000 */
[----:B------:R-:W5:Y:S02]  /*3910*/  LDL.U8 R67, [R79] ;  /* 0x000000004f437983 */ /* 0x000f640000100000 */
[----:B-----5:R-:W-:-:S13]  /*3920*/  ISETP.NE.AND P1, PT, R67, RZ, PT ;  /* 0x000000ff4300720c */ /* 0x020fda0003f25270 */
[----:B------:R-:W-:Y:S05]  /*3930*/  @!P1 BRA `(.L_x_36) ;  /* 0x0000000000909947 */ /* 0x000fea0003800000 */
[----:B------:R-:W-:Y:S01]  /*3940*/  IADD3 R67, PT, PT, R23, R14, RZ ;  /* 0x0000000e17437210 */ /* 0x000fe20007ffe0ff */
        /* <DEDUP_REMOVED lines=13> */
.L_x_38:
[----:B------:R-:W-:Y:S05]  /*3a20*/  BSYNC.RELIABLE B1 ;  /* 0x0000000000017941 */ /* 0x000fea0003800100 */
.L_x_37:
[----:B------:R0:W-:Y:S01]  /*3a30*/  STL.U8 [R79], RZ ;  /* 0x000000ff4f007387 */ /* 0x0001e20000100000 */
[----:B------:R-:W-:Y:S05]  /*3a40*/  BRA `(.L_x_36) ;  /* 0x00000000004c7947 */ /* 0x000fea0003800000 */
.L_x_39:
        /* <DEDUP_REMOVED lines=13> */
[----:B-----5:R-:W-:-:S05]  /*3b20*/  IMAD.IADD R72, R11, 0x1, R68 ;  /* 0x000000010b487824 */ /* 0x020fca00078e0244 */
[----:B------:R-:W-:Y:S04]  /*3b30*/  STS [R69], R72 ;  /* 0x0000004845007388 */ /* 0x000fe80000000800 */
[----:B------:R-:W0:Y:S02]  /*3b40*/  LDS R68, [R57] ;  /* 0x0000000039447984 */ /* 0x000e240000000800 */
[----:B0-2---:R-:W-:Y:S02]  /*3b50*/  IMAD.IADD R74, R11, 0x1, R68 ;  /* 0x000000010b4a7824 */ /* 0x005fe400078e0244 */
[----:B------:R-:W-:-:S03]  /*3b60*/  IMAD.MOV.U32 R68, RZ, RZ, R14 ;  /* 0x000000ffff447224 */ /* 0x000fc600078e000e */
[----:B------:R0:W-:Y:S04]  /*3b70*/  STS [R57], R74 ;  /* 0x0000004a39007388 */ /* 0x0001e80000000800 */
.L_x_36:
[----:B------:R-:W-:Y:S05]  /*3b80*/  BSYNC.RECONVERGENT B0 ;  /* 0x0000000000007941 */ /* 0x000fea0003800200 */
.L_x_35:
        /* <DEDUP_REMOVED lines=21> */
.L_x_43:
[----:B------:R-:W-:Y:S05]  /*3ce0*/  BSYNC.RELIABLE B1 ;  /* 0x0000000000017941 */ /* 0x000fea0003800100 */
.L_x_42:
[----:B------:R0:W-:Y:S01]  /*3cf0*/  STL.U8 [R80], RZ ;  /* 0x000000ff50007387 */ /* 0x0001e20000100000 */
[----:B------:R-:W-:Y:S05]  /*3d00*/  BRA `(.L_x_41) ;  /* 0x00000000004c7947 */ /* 0x000fea0003800000 */
.L_x_44:
        /* <DEDUP_REMOVED lines=15> */
[----:B------:R-:W4:Y:S02]  /*3e00*/  LDS R68, [R56] ;  /* 0x0000000038447984 */ /* 0x000f240000000800 */
[----:B----4-:R-:W-:Y:S02]  /*3e10*/  IMAD.IADD R97, R11, 0x1, R68 ;  /* 0x000000010b617824 */ /* 0x010fe400078e0244 */
[----:B------:R-:W-:-:S03]  /*3e20*/  IMAD.MOV.U32 R68, RZ, RZ, R16 ;  /* 0x000000ffff447224 */ /* 0x000fc600078e0010 */
[----:B------:R4:W-:Y:S04]  /*3e30*/  STS [R56], R97 ;  /* 0x0000006138007388 */ /* 0x0009e80000000800 */
.L_x_41:
[----:B------:R-:W-:Y:S05]  /*3e40*/  BSYNC.RECONVERGENT B0 ;  /* 0x0000000000007941 */ /* 0x000fea0003800200 */
.L_x_40:
        /* <DEDUP_REMOVED lines=21> */
.L_x_48:
[----:B------:R-:W-:Y:S05]  /*3fa0*/  BSYNC.RELIABLE B1 ;  /* 0x0000000000017941 */ /* 0x000fea0003800100 */
.L_x_47:
[----:B------:R0:W-:Y:S01]  /*3fb0*/  STL.U8 [R81], RZ ;  /* 0x000000ff51007387 */ /* 0x0001e20000100000 */
[----:B------:R-:W-:Y:S05]  /*3fc0*/  BRA `(.L_x_46) ;  /* 0x00000000004c7947 */ /* 0x000fea0003800000 */
.L_x_49:
        /* <DEDUP_REMOVED lines=15> */
[----:B------:R-:W0:Y:S02]  /*40c0*/  LDS R68, [R55] ;  /* 0x0000000037447984 */ /* 0x000e240000000800 */
[----:B0-2---:R-:W-:Y:S01]  /*40d0*/  IMAD.IADD R74, R11, 0x1, R68 ;  /* 0x000000010b4a7824 */ /* 0x005fe200078e0244 */
[----:B------:R-:W-:-:S04]  /*40e0*/  MOV R68, R18 ;  /* 0x0000001200447202 */ /* 0x000fc80000000f00 */
[----:B------:R0:W-:Y:S03]  /*40f0*/  STS [R55], R74 ;  /* 0x0000004a37007388 */ /* 0x0001e60000000800 */
.L_x_46:
[----:B------:R-:W-:Y:S05]  /*4100*/  BSYNC.RECONVERGENT B0 ;  /* 0x0000000000007941 */ /* 0x000fea0003800200 */
.L_x_45:
        /* <DEDUP_REMOVED lines=21> */
.L_x_53:
[----:B------:R-:W-:Y:S05]  /*4260*/  BSYNC.RELIABLE B1 ;  /* 0x0000000000017941 */ /* 0x000fea0003800100 */
.L_x_52:
[----:B------:R0:W-:Y:S01]  /*4270*/  STL.U8 [R82], RZ ;  /* 0x000000ff52007387 */ /* 0x0001e20000100000 */
[----:B------:R-:W-:Y:S05]  /*4280*/  BRA `(.L_x_51) ;  /* 0x00000000004c7947 */ /* 0x000fea0003800000 */
.L_x_54:
        /* <DEDUP_REMOVED lines=15> */
[----:B------:R-:W4:Y:S02]  /*4380*/  LDS R68, [R54] ;  /* 0x0000000036447984 */ /* 0x000f240000000800 */
[----:B----4-:R-:W-:Y:S01]  /*4390*/  IADD3 R97, PT, PT, R11, R68, RZ ;  /* 0x000000440b617210 */ /* 0x010fe20007ffe0ff */
[----:B------:R-:W-:-:S04]  /*43a0*/  IMAD.MOV.U32 R68, RZ, RZ, R20 ;  /* 0x000000ffff447224 */ /* 0x000fc800078e0014 */
[----:B------:R4:W-:Y:S03]  /*43b0*/  STS [R54], R97 ;  /* 0x0000006136007388 */ /* 0x0009e60000000800 */
.L_x_51:
[----:B------:R-:W-:Y:S05]  /*43c0*/  BSYNC.RECONVERGENT B0 ;  /* 0x0000000000007941 */ /* 0x000fea0003800200 */
.L_x_50:
        /* <DEDUP_REMOVED lines=21> */
.L_x_58:
[----:B------:R-:W-:Y:S05]  /*4520*/  BSYNC.RELIABLE B1 ;  /* 0x0000000000017941 */ /* 0x000fea0003800100 */
.L_x_57:
[----:B------:R0:W-:Y:S01]  /*4530*/  STL.U8 [R83], RZ ;  /* 0x000000ff53007387 */ /* 0x0001e20000100000 */
[----:B------:R-:W-:Y:S05]  /*4540*/  BRA `(.L_x_56) ;  /* 0x00000000004c7947 */ /* 0x000fea0003800000 */
.L_x_59:
        /* <DEDUP_REMOVED lines=19> */
.L_x_56:
[----:B------:R-:W-:Y:S05]  /*4680*/  BSYNC.RECONVERGENT B0 ;  /* 0x0000000000007941 */ /* 0x000fea0003800200 */
.L_x_55:
        /* <DEDUP_REMOVED lines=21> */
.L_x_63:
[----:B------:R-:W-:Y:S05]  /*47e0*/  BSYNC.RELIABLE B1 ;  /* 0x0000000000017941 */ /* 0x000fea0003800100 */
.L_x_62:
[----:B------:R0:W-:Y:S01]  /*47f0*/  STL.U8 [R84], RZ ;  /* 0x000000ff54007387 */ /* 0x0001e20000100000 */
[----:B------:R-:W-:Y:S05]  /*4800*/  BRA `(.L_x_61) ;  /* 0x00000000004c7947 */ /* 0x000fea0003800000 */
.L_x_64:
        /* <DEDUP_REMOVED lines=19> */
.L_x_61:
[----:B------:R-:W-:Y:S05]  /*4940*/  BSYNC.RECONVERGENT B0 ;  /* 0x0000000000007941 */ /* 0x000fea0003800200 */
.L_x_60:
        /* <DEDUP_REMOVED lines=21> */
.L_x_68:
[----:B------:R-:W-:Y:S05]  /*4aa0*/  BSYNC.RELIABLE B1 ;  /* 0x0000000000017941 */ /* 0x000fea0003800100 */
.L_x_67:
[----:B------:R0:W-:Y:S01]  /*4ab0*/  STL.U8 [R85], RZ ;  /* 0x000000ff55007387 */ /* 0x0001e20000100000 */
[----:B------:R-:W-:Y:S05]  /*4ac0*/  BRA `(.L_x_66) ;  /* 0x00000000004c7947 */ /* 0x000fea0003800000 */
.L_x_69:
        /* <DEDUP_REMOVED lines=19> */
.L_x_66:
[----:B------:R-:W-:Y:S05]  /*4c00*/  BSYNC.RECONVERGENT B0 ;  /* 0x0000000000007941 */ /* 0x000fea0003800200 */
.L_x_65:
        /* <DEDUP_REMOVED lines=21> */
.L_x_73:
[----:B------:R-:W-:Y:S05]  /*4d60*/  BSYNC.RELIABLE B1 ;  /* 0x0000000000017941 */ /* 0x000fea0003800100 */
.L_x_72:
[----:B------:R0:W-:Y:S01]  /*4d70*/  STL.U8 [R86], RZ ;  /* 0x000000ff56007387 */ /* 0x0001e20000100000 */
[----:B------:R-:W-:Y:S05]  /*4d80*/  BRA `(.L_x_71) ;  /* 0x00000000004c7947 */ /* 0x000fea0003800000 */
.L_x_74:
        /* <DEDUP_REMOVED lines=19> */
.L_x_71:
[----:B------:R-:W-:Y:S05]  /*4ec0*/  BSYNC.RECONVERGENT B0 ;  /* 0x0000000000007941 */ /* 0x000fea0003800200 */
.L_x_70:
        /* <DEDUP_REMOVED lines=21> */
.L_x_78:
[----:B------:R-:W-:Y:S05]  /*5020*/  BSYNC.RELIABLE B1 ;  /* 0x0000000000017941 */ /* 0x000fea0003800100 */
.L_x_77:
[----:B------:R0:W-:Y:S01]  /*5030*/  STL.U8 [R87], RZ ;  /* 0x000000ff57007387 */ /* 0x0001e20000100000 */
[----:B------:R-:W-:Y:S05]  /*5040*/  BRA `(.L_x_76) ;  /* 0x00000000004c7947 */ /* 0x000fea0003800000 */
.L_x_79:
        /* <DEDUP_REMOVED lines=19> */
.L_x_76:
[----:B------:R-:W-:Y:S05]  /*5180*/  BSYNC.RECONVERGENT B0 ;  /* 0x0000000000007941 */ /* 0x000fea0003800200 */
.L_x_75:
        /* <DEDUP_REMOVED lines=21> */
.L_x_83:
[----:B------:R-:W-:Y:S05]  /*52e0*/  BSYNC.RELIABLE B1 ;  /* 0x0000000000017941 */ /* 0x000fea0003800100 */
.L_x_82:
[----:B------:R0:W-:Y:S01]  /*52f0*/  STL.U8 [R88], RZ ;  /* 0x000000ff58007387 */ /* 0x0001e20000100000 */
[----:B------:R-:W-:Y:S05]  /*5300*/  BRA `(.L_x_81) ;  /* 0x00000000004c7947 */ /* 0x000fea0003800000 */
.L_x_84:
        /* <DEDUP_REMOVED lines=19> */
.L_x_81:
[----:B------:R-:W-:Y:S05]  /*5440*/  BSYNC.RECONVERGENT B0 ;  /* 0x0000000000007941 */ /* 0x000fea0003800200 */
.L_x_80:
        /* <DEDUP_REMOVED lines=21> */
.L_x_88:
[----:B------:R-:W-:Y:S05]  /*55a0*/  BSYNC.RELIABLE B1 ;  /* 0x0000000000017941 */ /* 0x000fea0003800100 */
.L_x_87:
[----:B------:R0:W-:Y:S01]  /*55b0*/  STL.U8 [R89], RZ ;  /* 0x000000ff59007387 */ /* 0x0001e20000100000 */
[----:B------:R-:W-:Y:S05]  /*55c0*/  BRA `(.L_x_86) ;  /* 0x00000000004c7947 */ /* 0x000fea0003800000 */
.L_x_89:
        /* <DEDUP_REMOVED lines=19> */
.L_x_86:
[----:B------:R-:W-:Y:S05]  /*5700*/  BSYNC.RECONVERGENT B0 ;  /* 0x0000000000007941 */ /* 0x000fea0003800200 */
.L_x_85:
        /* <DEDUP_REMOVED lines=21> */
.L_x_93:
[----:B------:R-:W-:Y:S05]  /*5860*/  BSYNC.RELIABLE B1 ;  /* 0x0000000000017941 */ /* 0x000fea0003800100 */
.L_x_92:
[----:B------:R0:W-:Y:S01]  /*5870*/  STL.U8 [R90], RZ ;  /* 0x000000ff5a007387 */ /* 0x0001e20000100000 */
[----:B------:R-:W-:Y:S05]  /*5880*/  BRA `(.L_x_91) ;  /* 0x00000000004c7947 */ /* 0x000fea0003800000 */
.L_x_94:
        /* <DEDUP_REMOVED lines=19> */
.L_x_91:
[----:B------:R-:W-:Y:S05]  /*59c0*/  BSYNC.RECONVERGENT B0 ;  /* 0x0000000000007941 */ /* 0x000fea0003800200 */
.L_x_90:
        /* <DEDUP_REMOVED lines=21> */
.L_x_98:
[----:B------:R-:W-:Y:S05]  /*5b20*/  BSYNC.RELIABLE B1 ;  /* 0x0000000000017941 */ /* 0x000fea0003800100 */
.L_x_97:
[----:B------:R0:W-:Y:S01]  /*5b30*/  STL.U8 [R91], RZ ;  /* 0x000000ff5b007387 */ /* 0x0001e20000100000 */
[----:B------:R-:W-:Y:S05]  /*5b40*/  BRA `(.L_x_96) ;  /* 0x00000000004c7947 */ /* 0x000fea0003800000 */
.L_x_99:
[----:B------:R-:W-:Y:S01]  /*5b50*/  VIADD R68, R52, 0x754 ;  /* 0x0000075434447836 */ /* 0x000fe20000000000 */
[----:B------:R-:W-:Y:S01]  /*5b60*/  IADD3 R66, PT, PT, R66, 0x1, RZ ;  /* 0x0000000142427810 */ /* 0x000fe20007ffe0ff */
[----:B------:R-:W-:-:S03]  /*5b70*/  VIADD R70, R52, 0x1118 ;  /* 0x0000111834467836 */ /* 0x000fc60000000000 */
        /* <DEDUP_REMOVED lines=16> */
.L_x_96:
[----:B------:R-:W-:Y:S05]  /*5c80*/  BSYNC.RECONVERGENT B0 ;  /* 0x0000000000007941 */ /* 0x000fea0003800200 */
.L_x_95:
        /* <DEDUP_REMOVED lines=21> */
.L_x_103:
[----:B------:R-:W-:Y:S05]  /*5de0*/  BSYNC.RELIABLE B1 ;  /* 0x0000000000017941 */ /* 0x000fea0003800100 */
.L_x_102:
[----:B------:R0:W-:Y:S01]  /*5df0*/  STL.U8 [R92], RZ ;  /* 0x000000ff5c007387 */ /* 0x0001e20000100000 */
[----:B------:R-:W-:Y:S05]  /*5e00*/  BRA `(.L_x_101) ;  /* 0x00000000004c7947 */ /* 0x000fea0003800000 */
.L_x_104:
        /* <DEDUP_REMOVED lines=19> */
.L_x_101:
[----:B------:R-:W-:Y:S05]  /*5f40*/  BSYNC.RECONVERGENT B0 ;  /* 0x0000000000007941 */ /* 0x000fea0003800200 */
.L_x_100:
        /* <DEDUP_REMOVED lines=21> */
.L_x_108:
[----:B------:R-:W-:Y:S05]  /*60a0*/  BSYNC.RELIABLE B1 ;  /* 0x0000000000017941 */ /* 0x000fea0003800100 */
.L_x_107:
[----:B------:R0:W-:Y:S01]  /*60b0*/  STL.U8 [R93], RZ ;  /* 0x000000ff5d007387 */ /* 0x0001e20000100000 */
[----:B------:R-:W-:Y:S05]  /*60c0*/  BRA `(.L_x_106) ;  /* 0x00000000004c7947 */ /* 0x000fea0003800000 */
.L_x_109:
        /* <DEDUP_REMOVED lines=19> */
.L_x_106:
[----:B------:R-:W-:Y:S05]  /*6200*/  BSYNC.RECONVERGENT B0 ;  /* 0x0000000000007941 */ /* 0x000fea0003800200 */
.L_x_105:
        /* <DEDUP_REMOVED lines=21> */
.L_x_113:
[----:B------:R-:W-:Y:S05]  /*6360*/  BSYNC.RELIABLE B1 ;  /* 0x0000000000017941 */ /* 0x000fea0003800100 */
.L_x_112:
[----:B------:R0:W-:Y:S01]  /*6370*/  STL.U8 [R94], RZ ;  /* 0x000000ff5e007387 */ /* 0x0001e20000100000 */
[----:B------:R-:W-:Y:S05]  /*6380*/  BRA `(.L_x_111) ;  /* 0x00000000004c7947 */ /* 0x000fea0003800000 */
.L_x_114:
        /* <DEDUP_REMOVED lines=19> */
.L_x_111:
[----:B------:R-:W-:Y:S05]  /*64c0*/  BSYNC.RECONVERGENT B0 ;  /* 0x0000000000007941 */ /* 0x000fea0003800200 */
.L_x_110:
        /* <DEDUP_REMOVED lines=21> */
.L_x_118:
[----:B------:R-:W-:Y:S05]  /*6620*/  BSYNC.RELIABLE B1 ;  /* 0x0000000000017941 */ /* 0x000fea0003800100 */
.L_x_117:
[----:B------:R0:W-:Y:S01]  /*6630*/  STL.U8 [R95], RZ ;  /* 0x000000ff5f007387 */ /* 0x0001e20000100000 */
[----:B------:R-:W-:Y:S05]  /*6640*/  BRA `(.L_x_116) ;  /* 0x00000000004c7947 */ /* 0x000fea0003800000 */
.L_x_119:
        /* <DEDUP_REMOVED lines=19> */
.L_x_116:
[----:B------:R-:W-:Y:S05]  /*6780*/  BSYNC.RECONVERGENT B0 ;  /* 0x0000000000007941 */ /* 0x000fea0003800200 */
.L_x_115:
        /* <DEDUP_REMOVED lines=21> */
.L_x_123:
[----:B------:R-:W-:Y:S05]  /*68e0*/  BSYNC.RELIABLE B1 ;  /* 0x0000000000017941 */ /* 0x000fea0003800100 */
.L_x_122:
[----:B------:R0:W-:Y:S01]  /*68f0*/  STL.U8 [R96], RZ ;  /* 0x000000ff60007387 */ /* 0x0001e20000100000 */
[----:B------:R-:W-:Y:S05]  /*6900*/  BRA `(.L_x_121) ;  /* 0x00000000004c7947 */ /* 0x000fea0003800000 */
.L_x_124:
        /* <DEDUP_REMOVED lines=19> */
.L_x_121:
[----:B------:R-:W-:Y:S05]  /*6a40*/  BSYNC.RECONVERGENT B0 ;  /* 0x0000000000007941 */ /* 0x000fea0003800200 */
.L_x_120:
[----:B------:R-:W-:Y:S05]  /*6a50*/  WARPSYNC.ALL ;  /* 0x0000000000007948 */ /* 0x000fea0003800000 */
[----:B------:R-:W-:Y:S01]  /*6a60*/  BAR.SYNC.DEFER_BLOCKING 0x0 ;  /* 0x0000000000007b1d */ /* 0x000fe20000010000 */
[----:B------:R-:W-:Y:S01]  /*6a70*/  VIADD R70, R52, 0x754 ;  /* 0x0000075434467836 */ /* 0x000fe20000000000 */
[----:B------:R-:W-:Y:S02]  /*6a80*/  ISETP.NE.AND P0, PT, R66, 0x1, PT ;  /* 0x000000014200780c */ /* 0x000fe40003f05270 */
[----:B------:R-:W-:Y:S02]  /*6a90*/  ISETP.LT.U32.AND P1, PT, R13, 0x19, PT ;  /* 0x000000190d00780c */ /* 0x000fe40003f21070 */
[----:B------:R-:W-:-:S05]  /*6aa0*/  LEA R70, R3, R70, 0x18 ;  /* 0x0000004603467211 */ /* 0x000fca00078ec0ff */
[----:B------:R-:W-:Y:S02]  /*6ab0*/  IMAD R67, R15, 0x64, R70 ;  /* 0x000000640f437824 */ /* 0x000fe400078e0246 */
[----:B------:R-:W-:Y:S02]  /*6ac0*/  VIADD R70, R52, 0x1adc ;  /* 0x00001adc34467836 */ /* 0x000fe40000000000 */
[----:B------:R-:W-:-:S03]  /*6ad0*/  IMAD R66, R50, 0x4, R67 ;  /* 0x0000000432427824 */ /* 0x000fc600078e0243 */
[----:B------:R-:W-:-:S05]  /*6ae0*/  LEA R72, R3, R70, 0x18 ;  /* 0x0000004603487211 */ /* 0x000fca00078ec0ff */
[----:B------:R-:W-:Y:S01]  /*6af0*/  IMAD R69, R15, 0x64, R72 ;  /* 0x000000640f457824 */ /* 0x000fe200078e0248 */
[----:B------:R-:W-:Y:S04]  /*6b00*/  @!P0 STS [R9], R68 ;  /* 0x0000004409008388 */ /* 0x000fe80000000800 */
[----:B------:R-:W5:Y:S01]  /*6b10*/  LDS R66, [R66] ;  /* 0x0000000042427984 */ /* 0x000f620000000800 */
[----:B------:R-:W-:Y:S02]  /*6b20*/  LEA R69, R50, R69, 0x2 ;  /* 0x0000004532457211 */ /* 0x000fe400078e10ff */
[----:B-----5:R-:W-:-:S04]  /*6b30*/  IADD3 R67, PT, PT, R66, -0x1, RZ ;  /* 0xffffffff42437810 */ /* 0x020fc80007ffe0ff */
[----:B------:R-:W-:-:S13]  /*6b40*/  ISETP.GT.U32.AND P0, PT, R67, 0x4e0, PT ;  /* 0x000004e04300780c */ /* 0x000fda0003f04070 */
[----:B------:R-:W-:-:S05]  /*6b50*/  @!P0 VIADD R70, R52, 0x24a0 ;  /* 0x000024a034468836 */ /* 0x000fca0000000000 */
[----:B------:R-:W-:-:S05]  /*6b60*/  @!P0 LEA R67, R3, R70, 0x18 ;  /* 0x0000004603438211 */ /* 0x000fca00078ec0ff */
[----:B------:R-:W-:-:S05]  /*6b70*/  @!P0 IMAD R67, R66, 0x4, R67 ;  /* 0x0000000442438824 */ /* 0x000fca00078e0243 */
[----:B------:R-:W-:Y:S04]  /*6b80*/  @!P0 STS [R67+-0x9c4], R50 ;  /* 0xfff63c3243008388 */ /* 0x000fe80000000800 */
[----:B------:R-:W5:Y:S02]  /*6b90*/  LDS R69, [R69] ;  /* 0x0000000045457984 */ /* 0x000f640000000800 */
[----:B-----5:R-:W-:-:S05]  /*6ba0*/  VIADD R66, R69, 0xffffffff ;  /* 0xffffffff45427836 */ /* 0x020fca0000000000 */
[----:B------:R-:W-:Y:S01]  /*6bb0*/  ISETP.GT.U32.AND P0, PT, R66, 0x4e0, PT ;  /* 0x000004e04200780c */ /* 0x000fe20003f04070 */
[----:B------:R-:W-:-:S05]  /*6bc0*/  VIADD R66, R52, 0x1118 ;  /* 0x0000111834427836 */ /* 0x000fca0000000000 */
[----:B------:R-:W-:-:S05]  /*6bd0*/  LEA R68, R3, R66, 0x18 ;  /* 0x0000004203447211 */ /* 0x000fca00078ec0ff */
[----:B------:R-:W-:Y:S02]  /*6be0*/  IMAD R99, R15, 0x64, R68 ;  /* 0x000000640f637824 */ /* 0x000fe400078e0244 */
[----:B------:R-:W-:Y:S02]  /*6bf0*/  @!P0 VIADD R66, R52, 0x24a0 ;  /* 0x000024a034428836 */ /* 0x000fe40000000000 */
[----:B------:R-:W-:Y:S02]  /*6c00*/  IMAD R99, R50, 0x4, R99 ;  /* 0x0000000432637824 */ /* 0x000fe400078e0263 */
[----:B------:R-:W-:Y:S01]  /*6c10*/  IMAD.MOV.U32 R68, RZ, RZ, 0x1 ;  /* 0x00000001ff447424 */ /* 0x000fe200078e00ff */
[----:B------:R-:W-:-:S04]  /*6c20*/  @!P0 LEA R66, R3, R66, 0x18 ;  /* 0x0000004203428211 */ /* 0x000fc800078ec0ff */
[----:B----4-:R-:W-:-:S05]  /*6c30*/  @!P0 LEA R97, R69, R66, 0x2 ;  /* 0x0000004245618211 */ /* 0x010fca00078e10ff */
[----:B------:R-:W-:Y:S04]  /*6c40*/  @!P0 STS [R97+-0x9c4], R50 ;  /* 0xfff63c3261008388 */ /* 0x000fe80000000800 */
[----:B------:R-:W4:Y:S02]  /*6c50*/  LDS R99, [R99] ;  /* 0x0000000063637984 */ /* 0x000f240000000800 */
[----:B----4-:R-:W-:-:S05]  /*6c60*/  VIADD R66, R99, 0xffffffff ;  /* 0xffffffff63427836 */ /* 0x010fca0000000000 */
[----:B------:R-:W-:-:S13]  /*6c70*/  ISETP.GT.U32.AND P0, PT, R66, 0x4e0, PT ;  /* 0x000004e04200780c */ /* 0x000fda0003f04070 */
[----:B------:R-:W-:-:S05]  /*6c80*/  @!P0 VIADD R66, R52, 0x24a0 ;  /* 0x000024a034428836 */ /* 0x000fca0000000000 */
[----:B------:R-:W-:-:S04]  /*6c90*/  @!P0 LEA R66, R3, R66, 0x18 ;  /* 0x0000004203428211 */ /* 0x000fc800078ec0ff */
[----:B------:R-:W-:-:S05]  /*6ca0*/  @!P0 LEA R67, R99, R66, 0x2 ;  /* 0x0000004263438211 */ /* 0x000fca00078e10ff */
[----:B------:R-:W-:Y:S04]  /*6cb0*/  @!P0 STS [R67+-0x9c4], R50 ;  /* 0xfff63c3243008388 */ /* 0x000fe80000000800 */
[----:B------:R-:W4:Y:S02]  /*6cc0*/  LDS R66, [R9] ;  /* 0x0000000009427984 */ /* 0x000f240000000800 */
[----:B----4-:R-:W-:-:S13]  /*6cd0*/  ISETP.NE.AND P0, PT, R66, -0x1, PT ;  /* 0xffffffff4200780c */ /* 0x010fda0003f05270 */
[----:B------:R-:W-:Y:S01]  /*6ce0*/  @!P0 STS.U8 [R65+0x753], R68 ;  /* 0x0007534441008388 */ /* 0x000fe20000000000 */
[----:B------:R-:W-:Y:S06]  /*6cf0*/  BAR.SYNC.DEFER_BLOCKING 0x0 ;  /* 0x0000000000007b1d */ /* 0x000fec0000010000 */
[----:B------:R-:W4:Y:S02]  /*6d00*/  LDS.U8 R66, [R65+0x753] ;  /* 0x0007530041427984 */ /* 0x000f240000000000 */
[----:B----4-:R-:W-:Y:S01]  /*6d10*/  ISETP.NE.AND P0, PT, R66, RZ, PT ;  /* 0x000000ff4200720c */ /* 0x010fe20003f05270 */
[----:B------:R-:W-:-:S12]  /*6d20*/  VIADD R66, R13, 0x1 ;  /* 0x000000010d427836 */ /* 0x000fd80000000000 */
[----:B------:R-:W-:-:S05]  /*6d30*/  @!P0 IMAD.MOV R66, RZ, RZ, R13 ;  /* 0x000000ffff428224 */ /* 0x000fca00078e020d */
[----:B------:R-:W-:Y:S01]  /*6d40*/  MOV R13, R66 ;  /* 0x00000042000d7202 */ /* 0x000fe20000000f00 */
[----:B------:R-:W-:Y:S06]  /*6d50*/  @P0 BRA P1, `(.L_x_125) ;  /* 0xffffffb400c00947 */ /* 0x000fec000083ffff */
[----:B------:R-:W4:Y:S01]  /*6d60*/  LDS R0, [R9] ;  /* 0x0000000009007984 */ /* 0x000f220000000800 */
[----:B0-----:R-:W0:Y:S01]  /*6d70*/  LDC.64 R4, c[0x0][0x380] ;  /* 0x0000e000ff047b82 */ /* 0x001e220000000a00 */
[----:B------:R-:W-:Y:S01]  /*6d80*/  IMAD R7, R50, 0x19, R15 ;  /* 0x0000001932077824 */ /* 0x000fe200078e020f */
[----:B------:R-:W-:Y:S01]  /*6d90*/  BSSY.RECONVERGENT B0, `(.L_x_126) ;  /* 0x000001f000007945 */ /* 0x000fe20003800200 */
[----:B------:R-:W-:Y:S02]  /*6da0*/  IMAD.MOV.U32 R6, RZ, RZ, 0x1 ;  /* 0x00000001ff067424 */ /* 0x000fe400078e00ff */
[----:B0-----:R-:W-:Y:S01]  /*6db0*/  IMAD.WIDE.U32 R4, R7, 0x4, R4 ;  /* 0x0000000407047825 */ /* 0x001fe200078e0004 */
[C---:B----4-:R-:W-:Y:S02]  /*6dc0*/  ISETP.NE.AND P0, PT, R0.reuse, -0x1, PT ;  /* 0xffffffff0000780c */ /* 0x050fe40003f05270 */
[----:B------:R-:W-:-:S05]  /*6dd0*/  IADD3 R7, PT, PT, R0, 0x1, RZ ;  /* 0x0000000100077810 */ /* 0x000fca0007ffe0ff */
[----:B------:R-:W-:Y:S06]  /*6de0*/  STG.E desc[UR4][R4.64], R7 ;  /* 0x0000000704007986 */ /* 0x000fec000c101904 */
[--C-:B------:R-:W-:Y:S02]  /*6df0*/  @P0 IMAD.IADD R2, R23, 0x1, R0.reuse ;  /* 0x0000000117020824 */ /* 0x100fe400078e0200 */
[--C-:B------:R-:W-:Y:S02]  /*6e00*/  @P0 IMAD.IADD R25, R25, 0x1, R0.reuse ;  /* 0x0000000119190824 */ /* 0x100fe400078e0200 */
[----:B------:R-:W-:Y:S01]  /*6e10*/  @P0 IMAD.IADD R0, R17, 0x1, R0 ;  /* 0x0000000111000824 */ /* 0x000fe200078e0200 */
[----:B------:R-:W-:Y:S01]  /*6e20*/  @P0 STS.U8 [R2], R6 ;  /* 0x0000000602000388 */ /* 0x000fe20000000000 */
[----:B------:R-:W-:-:S03]  /*6e30*/  IMAD.IADD R23, R23, 0x1, R50 ;  /* 0x0000000117177824 */ /* 0x000fc600078e0232 */
[----:B------:R-:W-:Y:S04]  /*6e40*/  @P0 STS.U8 [R25], R6 ;  /* 0x0000000619000388 */ /* 0x000fe80000000000 */
[----:B------:R-:W-:Y:S01]  /*6e50*/  @P0 STS.U8 [R0], R6 ;  /* 0x0000000600000388 */ /* 0x000fe20000000000 */
[----:B------:R-:W-:Y:S06]  /*6e60*/  BAR.SYNC.DEFER_BLOCKING 0x0 ;  /* 0x0000000000007b1d */ /* 0x000fec0000010000 */
[----:B------:R-:W0:Y:S02]  /*6e70*/  LDS.U8 R23, [R23] ;  /* 0x0000000017177984 */ /* 0x000e240000000000 */
[----:B0-----:R-:W-:-:S13]  /*6e80*/  ISETP.NE.AND P0, PT, R23, RZ, PT ;  /* 0x000000ff1700720c */ /* 0x001fda0003f05270 */
[----:B------:R-:W-:Y:S05]  /*6e90*/  @!P0 BRA `(.L_x_127) ;  /* 0x0000000000388947 */ /* 0x000fea0003800000 */
[----:B------:R-:W-:-:S05]  /*6ea0*/  VIADD R0, R52, 0x271 ;  /* 0x0000027134007836 */ /* 0x000fca0000000000 */
[----:B------:R-:W-:-:S05]  /*6eb0*/  LEA R0, R3, R0, 0x18 ;  /* 0x0000000003007211 */ /* 0x000fca00078ec0ff */
[----:B------:R-:W-:-:S05]  /*6ec0*/  IMAD R5, R15, 0x19, R0 ;  /* 0x000000190f057824 */ /* 0x000fca00078e0200 */
[----:B------:R-:W-:-:S06]  /*6ed0*/  IADD3 R5, PT, PT, R5, R50, RZ ;  /* 0x0000003205057210 */ /* 0x000fcc0007ffe0ff */
[----:B------:R-:W0:Y:S02]  /*6ee0*/  LDS.U8 R5, [R5] ;  /* 0x0000000005057984 */ /* 0x000e240000000000 */
[----:B0-----:R-:W-:-:S13]  /*6ef0*/  ISETP.NE.AND P0, PT, R5, RZ, PT ;  /* 0x000000ff0500720c */ /* 0x001fda0003f05270 */
[----:B------:R-:W-:Y:S05]  /*6f00*/  @!P0 BRA `(.L_x_127) ;  /* 0x00000000001c8947 */ /* 0x000fea0003800000 */
[----:B------:R-:W-:-:S05]  /*6f10*/  VIADD R52, R52, 0x4e2 ;  /* 0x000004e234347836 */ /* 0x000fca0000000000 */
[----:B------:R-:W-:-:S05]  /*6f20*/  LEA R52, R3, R52, 0x18 ;  /* 0x0000003403347211 */ /* 0x000fca00078ec0ff */
[----:B------:R-:W-:-:S04]  /*6f30*/  IMAD R15, R15, 0x19, R52 ;  /* 0x000000190f0f7824 */ /* 0x000fc800078e0234 */
[----:B------:R-:W-:-:S06]  /*6f40*/  IMAD.IADD R15, R15, 0x1, R50 ;  /* 0x000000010f0f7824 */ /* 0x000fcc00078e0232 */
[----:B------:R-:W0:Y:S02]  /*6f50*/  LDS.U8 R15, [R15] ;  /* 0x000000000f0f7984 */ /* 0x000e240000000000 */
[----:B0-----:R-:W-:-:S13]  /*6f60*/  ISETP.NE.AND P0, PT, R15, RZ, PT ;  /* 0x000000ff0f00720c */ /* 0x001fda0003f05270 */
[----:B------:R-:W-:Y:S05]  /*6f70*/  @P0 EXIT ;  /* 0x000000000000094d */ /* 0x000fea0003800000 */
.L_x_127:
[----:B------:R-:W-:Y:S05]  /*6f80*/  BSYNC.RECONVERGENT B0 ;  /* 0x0000000000007941 */ /* 0x000fea0003800200 */
.L_x_126:
[----:B------:R-:W0:Y:S02]  /*6f90*/  LDC.64 R2, c[0x0][0x380] ;  /* 0x0000e000ff027b82 */ /* 0x000e240000000a00 */
[----:B0-----:R-:W-:Y:S01]  /*6fa0*/  STG.E desc[UR4][R2.64], RZ ;  /* 0x000000ff02007986 */ /* 0x001fe2000c101904 */
[----:B------:R-:W-:Y:S05]  /*6fb0*/  EXIT ;  /* 0x000000000000794d */ /* 0x000fea0003800000 */
.L_x_128:
[----:B------:R-:W-:-:S00]  /*6fc0*/  BRA `(.L_x_128) ;  /* 0xfffffffc00fc7947 */ /* 0x000fc0000383ffff */
[----:B------:R-:W-:-:S00]  /*6fd0*/  NOP ;  /* 0x0000000000007918 */ /* 0x000fc00000000000 */
        /* <DEDUP_REMOVED lines=10> */
.L_x_129:


//--------------------- .nv.shared._Z5solvePi     --------------------------
	.section	.nv.shared._Z5solvePi,"aw",@nobits
	.sectionflags	@""
	.align	4
.nv.shared._Z5solvePi:
	.zero		12900


//--------------------- .nv.shared.reserved.0     --------------------------
	.section	.nv.shared.reserved.0,"aw",@nobits
	.weak		__nv_reservedSMEM_offset_0_alias
	.size		__nv_reservedSMEM_offset_0_alias, 0, 64
	.other		__nv_reservedSMEM_offset_0_alias,@"STO_CUDA_RESERVED_SHARED STV_DEFAULT"
__nv_reservedSMEM_offset_0_alias:
	.zero		0
	.zero		64


//--------------------- .nv.constant0._Z5solvePi  --------------------------
	.section	.nv.constant0._Z5solvePi,"a",@progbits
	.sectionflags	@""
	.align	4
.nv.constant0._Z5solvePi:
	.zero		904


//--------------------- SYMBOLS --------------------------

	.type		.nv.reservedSmem.offset0,@object
	.size		.nv.reservedSmem.offset0,0x4
	.type		.nv.reservedSmem.cap,@object
	.size		.nv.reservedSmem.cap,0x4
